	.headerflags	@"EF_CUDA_TEXMODE_UNIFIED EF_CUDA_64BIT_ADDRESS EF_CUDA_SM86 EF_CUDA_VIRTUAL_SM(EF_CUDA_SM86)"
	.elftype	@"ET_EXEC"


//--------------------- .nv.info                  --------------------------
	.section	.nv.info,"",@"SHT_CUDA_INFO"
	.align	4


	//----- nvinfo : EIATTR_REGCOUNT
	.align		4
        /*0000*/ 	.byte	0x04, 0x2f
        /*0002*/ 	.short	(.L_1 - .L_0)
	.align		4
.L_0:
        /*0004*/ 	.word	index@(swiglu_fwd_kernel)
        /*0008*/ 	.word	0x00000050


	//----- nvinfo : EIATTR_MAX_STACK_SIZE
	.align		4
.L_1:
        /*000c*/ 	.byte	0x04, 0x23
        /*000e*/ 	.short	(.L_3 - .L_2)
	.align		4
.L_2:
        /*0010*/ 	.word	index@(swiglu_fwd_kernel)
        /*0014*/ 	.word	0x00000000


	//----- nvinfo : EIATTR_MIN_STACK_SIZE
	.align		4
.L_3:
        /*0018*/ 	.byte	0x04, 0x12
        /*001a*/ 	.short	(.L_5 - .L_4)
	.align		4
.L_4:
        /*001c*/ 	.word	index@(swiglu_fwd_kernel)
        /*0020*/ 	.word	0x00000000


	//----- nvinfo : EIATTR_FRAME_SIZE
	.align		4
.L_5:
        /*0024*/ 	.byte	0x04, 0x11
        /*0026*/ 	.short	(.L_7 - .L_6)
	.align		4
.L_6:
        /*0028*/ 	.word	index@(swiglu_fwd_kernel)
        /*002c*/ 	.word	0x00000000
.L_7:


//--------------------- .nv.info.swiglu_fwd_kernel --------------------------
	.section	.nv.info.swiglu_fwd_kernel,"",@"SHT_CUDA_INFO"
	.align	4


	//----- nvinfo : EIATTR_CUDA_API_VERSION
	.align		4
        /*0000*/ 	.byte	0x04, 0x37
        /*0002*/ 	.short	(.L_9 - .L_8)
.L_8:
        /*0004*/ 	.word	0x0000007b


	//----- nvinfo : EIATTR_SW2861232_WAR
	.align		4
.L_9:
        /*0008*/ 	.byte	0x01, 0x35
	.zero		2


	//----- nvinfo : EIATTR_PARAM_CBANK
	.align		4
        /*000c*/ 	.byte	0x04, 0x0a
        /*000e*/ 	.short	(.L_11 - .L_10)
	.align		4
.L_10:
        /*0010*/ 	.word	index@(.nv.constant0.swiglu_fwd_kernel)
        /*0014*/ 	.short	0x0160
        /*0016*/ 	.short	0x001c


	//----- nvinfo : EIATTR_CBANK_PARAM_SIZE
	.align		4
.L_11:
        /*0018*/ 	.byte	0x03, 0x19
        /*001a*/ 	.short	0x001c


	//----- nvinfo : EIATTR_KPARAM_INFO
	.align		4
        /*001c*/ 	.byte	0x04, 0x17
        /*001e*/ 	.short	(.L_13 - .L_12)
.L_12:
        /*0020*/ 	.word	0x00000000
        /*0024*/ 	.short	0x0003
        /*0026*/ 	.short	0x0018
        /*0028*/ 	.byte	0x00, 0xf0, 0x11, 0x00


	//----- nvinfo : EIATTR_KPARAM_INFO
	.align		4
.L_13:
        /*002c*/ 	.byte	0x04, 0x17
        /*002e*/ 	.short	(.L_15 - .L_14)
.L_14:
        /*0030*/ 	.word	0x00000000
        /*0034*/ 	.short	0x0002
        /*0036*/ 	.short	0x0010
        /*0038*/ 	.byte	0x00, 0xf0, 0x21, 0x00


	//----- nvinfo : EIATTR_KPARAM_INFO
	.align		4
.L_15:
        /*003c*/ 	.byte	0x04, 0x17
        /*003e*/ 	.short	(.L_17 - .L_16)
.L_16:
        /*0040*/ 	.word	0x00000000
        /*0044*/ 	.short	0x0001
        /*0046*/ 	.short	0x0008
        /*0048*/ 	.byte	0x00, 0xf0, 0x21, 0x00


	//----- nvinfo : EIATTR_KPARAM_INFO
	.align		4
.L_17:
        /*004c*/ 	.byte	0x04, 0x17
        /*004e*/ 	.short	(.L_19 - .L_18)
.L_18:
        /*0050*/ 	.word	0x00000000
        /*0054*/ 	.short	0x0000
        /*0056*/ 	.short	0x0000
        /*0058*/ 	.byte	0x00, 0xf0, 0x21, 0x00


	//----- nvinfo : EIATTR_MAXREG_COUNT
	.align		4
.L_19:
        /*005c*/ 	.byte	0x03, 0x1b
        /*005e*/ 	.short	0x00ff


	//----- nvinfo : EIATTR_EXIT_INSTR_OFFSETS
	.align		4
        /*0060*/ 	.byte	0x04, 0x1c
        /*0062*/ 	.short	(.L_21 - .L_20)


	//   ....[0]....
.L_20:
        /*0064*/ 	.word	0x00003a40


	//   ....[1]....
        /*0068*/ 	.word	0x00003a70


	//----- nvinfo : EIATTR_MAX_THREADS
	.align		4
.L_21:
        /*006c*/ 	.byte	0x04, 0x05
        /*006e*/ 	.short	(.L_23 - .L_22)
.L_22:
        /*0070*/ 	.word	0x00000100
        /*0074*/ 	.word	0x00000001
        /*0078*/ 	.word	0x00000001
.L_23:


//--------------------- .nv.rel.action            --------------------------
	.section	.nv.rel.action,"",@"SHT_CUDA_RELOCINFO"
	.align	8
	.sectionentsize	8
        /*0000*/ 	.byte	0x73, 0x00, 0x00, 0x00, 0x00, 0x00, 0x00, 0x00, 0x00, 0x00, 0x00, 0x11, 0x25, 0x00, 0x05, 0x36


//--------------------- .nv.constant0.swiglu_fwd_kernel --------------------------
	.section	.nv.constant0.swiglu_fwd_kernel,"a",@progbits
	.align	4
.nv.constant0.swiglu_fwd_kernel:
	.zero		380


//--------------------- .text.swiglu_fwd_kernel   --------------------------
	.section	.text.swiglu_fwd_kernel,"ax",@progbits
	.sectioninfo	@"SHI_REGISTERS=80"
	.align	128
        .global         swiglu_fwd_kernel
        .type           swiglu_fwd_kernel,@function
        .size           swiglu_fwd_kernel,(.L_x_1 - swiglu_fwd_kernel)
        .other          swiglu_fwd_kernel,@"STO_CUDA_ENTRY STV_DEFAULT"
swiglu_fwd_kernel:
.text.swiglu_fwd_kernel:
[----:B------:R-:W-:-:S02]  /*0000*/  IMAD.MOV.U32 R1, RZ, RZ, c[0x0][0x28] ;  /* 0x00000a00ff017624 */ /* 0x000fc400078e00ff */
[----:B------:R-:W0:Y:S01]  /*0010*/  S2R R0, SR_TID.X ;  /* 0x0000000000007919 */ /* 0x000e220000002100 */
[----:B------:R-:W-:Y:S01]  /*0020*/  IMAD.MOV.U32 R58, RZ, RZ, 0x2 ;  /* 0x00000002ff3a7424 */ /* 0x000fe200078e00ff */
[----:B------:R-:W-:Y:S01]  /*0030*/  PRMT R2, RZ, 0x7610, R2 ;  /* 0x00007610ff027816 */ /* 0x000fe20000000002 */
[----:B------:R-:W-:Y:S01]  /*0040*/  ULDC.64 UR4, c[0x0][0x118] ;  /* 0x0000460000047ab9 */ /* 0x000fe20000000a00 */
[----:B------:R-:W1:Y:S01]  /*0050*/  S2R R77, SR_CTAID.X ;  /* 0x00000000004d7919 */ /* 0x000e620000002500 */
[----:B0-----:R-:W-:-:S05]  /*0060*/  IMAD.SHL.U32 R0, R0, 0x8, RZ ;  /* 0x0000000800007824 */ /* 0x001fca00078e00ff */
[----:B------:R-:W-:-:S05]  /*0070*/  LOP3.LUT R0, R0, 0x7f8, RZ, 0xc0, !PT ;  /* 0x000007f800007812 */ /* 0x000fca00078ec0ff */
[----:B-1----:R-:W-:-:S04]  /*0080*/  IMAD R77, R77, 0x2000, R0 ;  /* 0x000020004d4d7824 */ /* 0x002fc800078e0200 */
[C---:B------:R-:W-:Y:S01]  /*0090*/  IMAD.WIDE R38, R77.reuse, R58, c[0x0][0x160] ;  /* 0x000058004d267625 */ /* 0x040fe200078e023a */
[----:B------:R-:W-:-:S13]  /*00a0*/  ISETP.GE.AND P0, PT, R77, c[0x0][0x178], PT ;  /* 0x00005e004d007a0c */ /* 0x000fda0003f06270 */
[----:B------:R-:W2:Y:S01]  /*00b0*/  @!P0 LDG.E.U16 R2, [R38.64] ;  /* 0x0000000426028981 */ /* 0x000ea2000c1e1500 */
[----:B------:R-:W-:Y:S02]  /*00c0*/  IADD3 R0, R77, 0x1, RZ ;  /* 0x000000014d007810 */ /* 0x000fe40007ffe0ff */
[----:B------:R-:W-:Y:S02]  /*00d0*/  PRMT R3, RZ, 0x7610, R3 ;  /* 0x00007610ff037816 */ /* 0x000fe40000000003 */
[----:B------:R-:W-:-:S13]  /*00e0*/  ISETP.GE.AND P5, PT, R0, c[0x0][0x178], PT ;  /* 0x00005e0000007a0c */ /* 0x000fda0003fa6270 */
[----:B------:R-:W3:Y:S01]  /*00f0*/  @!P5 LDG.E.U16 R3, [R38.64+0x2] ;  /* 0x000002042603d981 */ /* 0x000ee2000c1e1500 */
[----:B------:R-:W-:Y:S02]  /*0100*/  IADD3 R15, R77, 0x2, RZ ;  /* 0x000000024d0f7810 */ /* 0x000fe40007ffe0ff */
[----:B------:R-:W-:Y:S02]  /*0110*/  PRMT R4, RZ, 0x7610, R4 ;  /* 0x00007610ff047816 */ /* 0x000fe40000000004 */
[----:B------:R-:W-:-:S13]  /*0120*/  ISETP.GE.AND P4, PT, R15, c[0x0][0x178], PT ;  /* 0x00005e000f007a0c */ /* 0x000fda0003f86270 */
[----:B------:R-:W4:Y:S01]  /*0130*/  @!P4 LDG.E.U16 R4, [R38.64+0x4] ;  /* 0x000004042604c981 */ /* 0x000f22000c1e1500 */
[----:B------:R-:W-:Y:S02]  /*0140*/  IADD3 R7, R77, 0x3, RZ ;  /* 0x000000034d077810 */ /* 0x000fe40007ffe0ff */
[----:B------:R-:W-:Y:S02]  /*0150*/  PRMT R6, RZ, 0x7610, R6 ;  /* 0x00007610ff067816 */ /* 0x000fe40000000006 */
[----:B------:R-:W-:-:S13]  /*0160*/  ISETP.GE.AND P3, PT, R7, c[0x0][0x178], PT ;  /* 0x00005e0007007a0c */ /* 0x000fda0003f66270 */
[----:B------:R-:W5:Y:S01]  /*0170*/  @!P3 LDG.E.U16 R6, [R38.64+0x6] ;  /* 0x000006042606b981 */ /* 0x000f62000c1e1500 */
        /* <DEDUP_REMOVED lines=8> */
[C---:B------:R-:W-:Y:S02]  /*0200*/  IADD3 R26, R77.reuse, 0x6, RZ ;  /* 0x000000064d1a7810 */ /* 0x040fe40007ffe0ff */
[----:B------:R-:W-:Y:S02]  /*0210*/  PRMT R59, RZ, 0x7610, R59 ;  /* 0x00007610ff3b7816 */ /* 0x000fe4000000003b */
[----:B------:R-:W-:Y:S02]  /*0220*/  IADD3 R30, R77, 0x7, RZ ;  /* 0x000000074d1e7810 */ /* 0x000fe40007ffe0ff */
[----:B------:R-:W-:Y:S02]  /*0230*/  PRMT R57, RZ, 0x7610, R57 ;  /* 0x00007610ff397816 */ /* 0x000fe40000000039 */
[----:B------:R-:W-:Y:S02]  /*0240*/  PRMT R49, RZ, 0x7610, R49 ;  /* 0x00007610ff317816 */ /* 0x000fe40000000031 */
[----:B------:R-:W-:-:S02]  /*0250*/  PRMT R50, RZ, 0x7610, R50 ;  /* 0x00007610ff327816 */ /* 0x000fc40000000032 */
[----:B------:R-:W-:Y:S02]  /*0260*/  PRMT R51, RZ, 0x7610, R51 ;  /* 0x00007610ff337816 */ /* 0x000fe40000000033 */
[----:B------:R-:W-:Y:S02]  /*0270*/  PRMT R61, RZ, 0x7610, R61 ;  /* 0x00007610ff3d7816 */ /* 0x000fe4000000003d */
[----:B------:R-:W-:Y:S02]  /*0280*/  PRMT R47, RZ, 0x7610, R47 ;  /* 0x00007610ff2f7816 */ /* 0x000fe4000000002f */
        /* <DEDUP_REMOVED lines=13> */
[----:B--2---:R-:W-:-:S05]  /*0360*/  SEL R2, R2, RZ, !P0 ;  /* 0x000000ff02027207 */ /* 0x004fca0004000000 */
[----:B------:R-:W-:-:S05]  /*0370*/  HADD2.F32 R63, -RZ, R2.H0_H0 ;  /* 0x20000002ff3f7230 */ /* 0x000fca0000004100 */
[----:B------:R-:W-:-:S04]  /*0380*/  FADD R2, RZ, -R63 ;  /* 0x8000003fff027221 */ /* 0x000fc80000000000 */
[----:B------:R-:W-:Y:S01]  /*0390*/  FMUL R10, R2, 1.4426950216293334961 ;  /* 0x3fb8aa3b020a7820 */ /* 0x000fe20000400000 */
[----:B---3--:R-:W-:-:S04]  /*03a0*/  SEL R3, R3, RZ, !P5 ;  /* 0x000000ff03037207 */ /* 0x008fc80006800000 */
[----:B------:R-:W-:Y:S01]  /*03b0*/  FSETP.GEU.AND P0, PT, R10, -126, PT ;  /* 0xc2fc00000a00780b */ /* 0x000fe20003f0e000 */
[----:B------:R-:W-:-:S05]  /*03c0*/  HADD2.F32 R56, -RZ, R3.H0_H0 ;  /* 0x20000003ff387230 */ /* 0x000fca0000004100 */
[----:B------:R-:W-:-:S04]  /*03d0*/  FADD R2, RZ, -R56 ;  /* 0x80000038ff027221 */ /* 0x000fc80000000000 */
[----:B------:R-:W-:-:S03]  /*03e0*/  FMUL R3, R2, 1.4426950216293334961 ;  /* 0x3fb8aa3b02037820 */ /* 0x000fc60000400000 */
[----:B------:R-:W-:Y:S01]  /*03f0*/  @!P0 FMUL R10, R10, 0.5 ;  /* 0x3f0000000a0a8820 */ /* 0x000fe20000400000 */
[----:B----4-:R-:W-:-:S03]  /*0400*/  SEL R4, R4, RZ, !P4 ;  /* 0x000000ff04047207 */ /* 0x010fc60006000000 */
[----:B------:R-:W0:Y:S02]  /*0410*/  MUFU.EX2 R5, R10 ;  /* 0x0000000a00057308 */ /* 0x000e240000000800 */
[----:B------:R-:W-:-:S05]  /*0420*/  HADD2.F32 R55, -RZ, R4.H0_H0 ;  /* 0x20000004ff377230 */ /* 0x000fca0000004100 */
[----:B------:R-:W-:-:S04]  /*0430*/  FADD R2, RZ, -R55 ;  /* 0x80000037ff027221 */ /* 0x000fc80000000000 */
[----:B------:R-:W-:Y:S01]  /*0440*/  FMUL R4, R2, 1.4426950216293334961 ;  /* 0x3fb8aa3b02047820 */ /* 0x000fe20000400000 */
[----:B0-----:R-:W-:Y:S01]  /*0450*/  @!P0 FMUL R5, R5, R5 ;  /* 0x0000000505058220 */ /* 0x001fe20000400000 */
[----:B------:R-:W-:Y:S02]  /*0460*/  FSETP.GEU.AND P0, PT, R3, -126, PT ;  /* 0xc2fc00000300780b */ /* 0x000fe40003f0e000 */
[----:B-----5:R-:W-:-:S05]  /*0470*/  SEL R6, R6, RZ, !P3 ;  /* 0x000000ff06067207 */ /* 0x020fca0005800000 */
[----:B------:R-:W-:-:S05]  /*0480*/  HADD2.F32 R48, -RZ, R6.H0_H0 ;  /* 0x20000006ff307230 */ /* 0x000fca0000004100 */
[----:B------:R-:W-:Y:S01]  /*0490*/  FADD R2, RZ, -R48 ;  /* 0x80000030ff027221 */ /* 0x000fe20000000000 */
[----:B------:R-:W-:-:S04]  /*04a0*/  @!P0 FMUL R3, R3, 0.5 ;  /* 0x3f00000003038820 */ /* 0x000fc80000400000 */
[----:B------:R0:W1:Y:S01]  /*04b0*/  MUFU.EX2 R54, R3 ;  /* 0x0000000300367308 */ /* 0x0000620000000800 */
[----:B------:R-:W-:-:S05]  /*04c0*/  SEL R8, R8, RZ, !P2 ;  /* 0x000000ff08087207 */ /* 0x000fca0005000000 */
[----:B------:R-:W-:Y:S01]  /*04d0*/  HADD2.F32 R60, -RZ, R8.H0_H0 ;  /* 0x20000008ff3c7230 */ /* 0x000fe20000004100 */
[----:B0-----:R-:W-:-:S04]  /*04e0*/  FMUL R3, R2, 1.4426950216293334961 ;  /* 0x3fb8aa3b02037820 */ /* 0x001fc80000400000 */
[----:B------:R-:W-:Y:S01]  /*04f0*/  FADD R2, RZ, -R60 ;  /* 0x8000003cff027221 */ /* 0x000fe20000000000 */
[----:B-1----:R-:W-:Y:S01]  /*0500*/  @!P0 FMUL R54, R54, R54 ;  /* 0x0000003636368220 */ /* 0x002fe20000400000 */
[----:B------:R-:W-:Y:S02]  /*0510*/  FSETP.GEU.AND P0, PT, R4, -126, PT ;  /* 0xc2fc00000400780b */ /* 0x000fe40003f0e000 */
[----:B------:R-:W-:Y:S02]  /*0520*/  SEL R9, R9, RZ, !P1 ;  /* 0x000000ff09097207 */ /* 0x000fe40004800000 */
[----:B------:R-:W-:-:S03]  /*0530*/  ISETP.GE.AND P1, PT, R26, c[0x0][0x178], PT ;  /* 0x00005e001a007a0c */ /* 0x000fc60003f26270 */
[----:B------:R-:W-:Y:S01]  /*0540*/  HADD2.F32 R52, -RZ, R9.H0_H0 ;  /* 0x20000009ff347230 */ /* 0x000fe20000004100 */
[C---:B------:R-:W-:Y:S02]  /*0550*/  IADD3 R35, R77.reuse, 0x800, RZ ;  /* 0x000008004d237810 */ /* 0x040fe40007ffe0ff */
[C---:B------:R-:W-:Y:S02]  /*0560*/  IADD3 R36, R77.reuse, 0x801, RZ ;  /* 0x000008014d247810 */ /* 0x040fe40007ffe0ff */
[C---:B------:R-:W-:Y:S01]  /*0570*/  IADD3 R46, R77.reuse, 0x802, RZ ;  /* 0x000008024d2e7810 */ /* 0x040fe20007ffe0ff */
[----:B------:R-:W-:Y:S01]  /*0580*/  @!P0 FMUL R4, R4, 0.5 ;  /* 0x3f00000004048820 */ /* 0x000fe20000400000 */
[C---:B------:R-:W-:Y:S02]  /*0590*/  IADD3 R44, R77.reuse, 0x803, RZ ;  /* 0x000008034d2c7810 */ /* 0x040fe40007ffe0ff */
[C---:B------:R-:W-:Y:S01]  /*05a0*/  IADD3 R43, R77.reuse, 0x804, RZ ;  /* 0x000008044d2b7810 */ /* 0x040fe20007ffe0ff */
[----:B------:R0:W1:Y:S01]  /*05b0*/  MUFU.EX2 R73, R4 ;  /* 0x0000000400497308 */ /* 0x0000620000000800 */
[----:B------:R-:W2:Y:S01]  /*05c0*/  @!P1 LDG.E.U16 R59, [R38.64+0xc] ;  /* 0x00000c04263b9981 */ /* 0x000ea2000c1e1500 */
[----:B------:R-:W-:-:S02]  /*05d0*/  IADD3 R45, R77, 0x805, RZ ;  /* 0x000008054d2d7810 */ /* 0x000fc40007ffe0ff */
[C---:B------:R-:W-:Y:S02]  /*05e0*/  IADD3 R37, R77.reuse, 0x806, RZ ;  /* 0x000008064d257810 */ /* 0x040fe40007ffe0ff */
[C---:B------:R-:W-:Y:S02]  /*05f0*/  IADD3 R40, R77.reuse, 0x807, RZ ;  /* 0x000008074d287810 */ /* 0x040fe40007ffe0ff */
[C---:B------:R-:W-:Y:S01]  /*0600*/  IADD3 R31, R77.reuse, 0x1000, RZ ;  /* 0x000010004d1f7810 */ /* 0x040fe20007ffe0ff */
[----:B0-----:R-:W-:Y:S01]  /*0610*/  FMUL R4, R2, 1.4426950216293334961 ;  /* 0x3fb8aa3b02047820 */ /* 0x001fe20000400000 */
[----:B------:R-:W-:Y:S01]  /*0620*/  FADD R2, RZ, -R52 ;  /* 0x80000034ff027221 */ /* 0x000fe20000000000 */
[C---:B------:R-:W-:Y:S02]  /*0630*/  IADD3 R33, R77.reuse, 0x1001, RZ ;  /* 0x000010014d217810 */ /* 0x040fe40007ffe0ff */
[C---:B------:R-:W-:Y:S01]  /*0640*/  IADD3 R28, R77.reuse, 0x1002, RZ ;  /* 0x000010024d1c7810 */ /* 0x040fe20007ffe0ff */
[----:B------:R-:W-:Y:S01]  /*0650*/  FMUL R2, R2, 1.4426950216293334961 ;  /* 0x3fb8aa3b02027820 */ /* 0x000fe20000400000 */
[----:B------:R-:W-:Y:S01]  /*0660*/  IADD3 R27, R77, 0x1003, RZ ;  /* 0x000010034d1b7810 */ /* 0x000fe20007ffe0ff */
[----:B-1----:R-:W-:Y:S01]  /*0670*/  @!P0 FMUL R73, R73, R73 ;  /* 0x0000004949498220 */ /* 0x002fe20000400000 */
[----:B------:R-:W-:-:S02]  /*0680*/  FSETP.GEU.AND P0, PT, R3, -126, PT ;  /* 0xc2fc00000300780b */ /* 0x000fc40003f0e000 */
[C---:B------:R-:W-:Y:S02]  /*0690*/  IADD3 R21, R77.reuse, 0x1004, RZ ;  /* 0x000010044d157810 */ /* 0x040fe40007ffe0ff */
[C---:B------:R-:W-:Y:S02]  /*06a0*/  IADD3 R23, R77.reuse, 0x1005, RZ ;  /* 0x000010054d177810 */ /* 0x040fe40007ffe0ff */
[C---:B------:R-:W-:Y:S02]  /*06b0*/  IADD3 R19, R77.reuse, 0x1006, RZ ;  /* 0x000010064d137810 */ /* 0x040fe40007ffe0ff */
[C---:B------:R-:W-:Y:S02]  /*06c0*/  IADD3 R16, R77.reuse, 0x1007, RZ ;  /* 0x000010074d107810 */ /* 0x040fe40007ffe0ff */
[----:B------:R-:W-:Y:S01]  /*06d0*/  IADD3 R12, R77, 0x1800, RZ ;  /* 0x000018004d0c7810 */ /* 0x000fe20007ffe0ff */
[----:B------:R-:W-:Y:S01]  /*06e0*/  FADD R72, R5, 1 ;  /* 0x3f80000005487421 */ /* 0x000fe20000000000 */
[----:B------:R-:W-:Y:S01]  /*06f0*/  IADD3 R65, R77, 0x1807, RZ ;  /* 0x000018074d417810 */ /* 0x000fe20007ffe0ff */
[----:B------:R-:W-:Y:S01]  /*0700*/  @!P0 FMUL R3, R3, 0.5 ;  /* 0x3f00000003038820 */ /* 0x000fe20000400000 */
[----:B------:R-:W-:-:S02]  /*0710*/  IADD3 R6, R77, 0x1803, RZ ;  /* 0x000018034d067810 */ /* 0x000fc40007ffe0ff */
[----:B------:R-:W-:Y:S01]  /*0720*/  IADD3 R64, R77, 0x1806, RZ ;  /* 0x000018064d407810 */ /* 0x000fe20007ffe0ff */
[----:B------:R-:W0:Y:S01]  /*0730*/  MUFU.EX2 R69, R3 ;  /* 0x0000000300457308 */ /* 0x000e220000000800 */
[----:B------:R-:W-:Y:S01]  /*0740*/  PRMT R9, RZ, 0x7610, R9 ;  /* 0x00007610ff097816 */ /* 0x000fe20000000009 */
[----:B0-----:R-:W-:Y:S01]  /*0750*/  @!P0 FMUL R69, R69, R69 ;  /* 0x0000004545458220 */ /* 0x001fe20000400000 */
[----:B------:R-:W-:-:S13]  /*0760*/  FSETP.GEU.AND P0, PT, R4, -126, PT ;  /* 0xc2fc00000400780b */ /* 0x000fda0003f0e000 */
[----:B------:R-:W-:-:S04]  /*0770*/  @!P0 FMUL R4, R4, 0.5 ;  /* 0x3f00000004048820 */ /* 0x000fc80000400000 */
[----:B------:R-:W0:Y:S02]  /*0780*/  MUFU.EX2 R62, R4 ;  /* 0x00000004003e7308 */ /* 0x000e240000000800 */
[----:B0-----:R-:W-:Y:S01]  /*0790*/  @!P0 FMUL R62, R62, R62 ;  /* 0x0000003e3e3e8220 */ /* 0x001fe20000400000 */
[----:B------:R-:W-:-:S13]  /*07a0*/  FSETP.GEU.AND P0, PT, R2, -126, PT ;  /* 0xc2fc00000200780b */ /* 0x000fda0003f0e000 */
[----:B------:R-:W-:-:S04]  /*07b0*/  @!P0 FMUL R2, R2, 0.5 ;  /* 0x3f00000002028820 */ /* 0x000fc80000400000 */
[----:B------:R0:W1:Y:S01]  /*07c0*/  MUFU.EX2 R75, R2 ;  /* 0x00000002004b7308 */ /* 0x0000620000000800 */
[C---:B------:R-:W-:Y:S02]  /*07d0*/  IADD3 R3, R77.reuse, 0x1801, RZ ;  /* 0x000018014d037810 */ /* 0x040fe40007ffe0ff */
[----:B------:R-:W-:Y:S02]  /*07e0*/  FSETP.GT.AND P6, PT, R72, 8.50705917302346158658e+37, PT ;  /* 0x7e8000004800780b */ /* 0x000fe40003fc4000 */
[----:B------:R-:W-:Y:S02]  /*07f0*/  ISETP.GE.AND P4, PT, R6, c[0x0][0x178], PT ;  /* 0x00005e0006007a0c */ /* 0x000fe40003f86270 */
[----:B------:R-:W-:Y:S02]  /*0800*/  IADD3 R4, R77, 0x1802, RZ ;  /* 0x000018024d047810 */ /* 0x000fe40007ffe0ff */
[----:B------:R-:W-:Y:S01]  /*0810*/  ISETP.GE.AND P1, PT, R64, c[0x0][0x178], PT ;  /* 0x00005e0040007a0c */ /* 0x000fe20003f26270 */
[----:B------:R-:W-:Y:S01]  /*0820*/  IMAD.MOV.U32 R5, RZ, RZ, 0x3e800000 ;  /* 0x3e800000ff057424 */ /* 0x000fe200078e00ff */
[----:B0-----:R-:W-:Y:S01]  /*0830*/  PRMT R2, RZ, 0x7610, R2 ;  /* 0x00007610ff027816 */ /* 0x001fe20000000002 */
[----:B-1----:R-:W-:Y:S01]  /*0840*/  @!P0 FMUL R75, R75, R75 ;  /* 0x0000004b4b4b8220 */ /* 0x002fe20000400000 */
[----:B------:R-:W-:-:S03]  /*0850*/  ISETP.GE.AND P0, PT, R30, c[0x0][0x178], PT ;  /* 0x00005e001e007a0c */ /* 0x000fc60003f06270 */
[----:B------:R-:W-:Y:S01]  /*0860*/  @P6 FMUL R72, R72, 0.25 ;  /* 0x3e80000048486820 */ /* 0x000fe20000400000 */
[----:B------:R-:W-:Y:S01]  /*0870*/  IADD3 R6, R77, 0x1805, RZ ;  /* 0x000018054d067810 */ /* 0x000fe20007ffe0ff */
[----:B------:R0:W3:Y:S08]  /*0880*/  @!P4 LDG.E.U16 R9, [R38.64+0x3006] ;  /* 0x003006042609c981 */ /* 0x0000f0000c1e1500 */
[----:B------:R0:W4:Y:S01]  /*0890*/  @!P0 LDG.E.U16 R57, [R38.64+0xe] ;  /* 0x00000e0426398981 */ /* 0x000122000c1e1500 */
[----:B------:R-:W-:-:S13]  /*08a0*/  ISETP.GE.AND P0, PT, R35, c[0x0][0x178], PT ;  /* 0x00005e0023007a0c */ /* 0x000fda0003f06270 */
[----:B------:R0:W5:Y:S01]  /*08b0*/  @!P0 LDG.E.U16 R49, [R38.64+0x1000] ;  /* 0x0010000426318981 */ /* 0x000162000c1e1500 */
[----:B------:R-:W-:-:S13]  /*08c0*/  ISETP.GE.AND P0, PT, R36, c[0x0][0x178], PT ;  /* 0x00005e0024007a0c */ /* 0x000fda0003f06270 */
[----:B------:R0:W3:Y:S01]  /*08d0*/  @!P0 LDG.E.U16 R50, [R38.64+0x1002] ;  /* 0x0010020426328981 */ /* 0x0000e2000c1e1500 */
        /* <DEDUP_REMOVED lines=30> */
[----:B------:R-:W-:Y:S02]  /*0ac0*/  ISETP.GE.AND P0, PT, R3, c[0x0][0x178], PT ;  /* 0x00005e0003007a0c */ /* 0x000fe40003f06270 */
[----:B------:R-:W-:Y:S02]  /*0ad0*/  ISETP.GE.AND P2, PT, R6, c[0x0][0x178], PT ;  /* 0x00005e0006007a0c */ /* 0x000fe40003f46270 */
[----:B------:R-:W-:-:S09]  /*0ae0*/  PRMT R6, RZ, 0x7610, R6 ;  /* 0x00007610ff067816 */ /* 0x000fd20000000006 */
[----:B------:R0:W3:Y:S01]  /*0af0*/  @!P0 LDG.E.U16 R13, [R38.64+0x3002] ;  /* 0x00300204260d8981 */ /* 0x0000e2000c1e1500 */
[----:B------:R-:W-:Y:S01]  /*0b00*/  ISETP.GE.AND P0, PT, R65, c[0x0][0x178], PT ;  /* 0x00005e0041007a0c */ /* 0x000fe20003f06270 */
[----:B------:R-:W1:Y:S01]  /*0b10*/  MUFU.RCP R64, R72 ;  /* 0x0000004800407308 */ /* 0x000e620000001000 */
[----:B------:R-:W-:Y:S02]  /*0b20*/  ISETP.GE.AND P5, PT, R4, c[0x0][0x178], PT ;  /* 0x00005e0004007a0c */ /* 0x000fe40003fa6270 */
[----:B------:R-:W-:Y:S02]  /*0b30*/  P2R R70, PR, RZ, 0x1 ;  /* 0x00000001ff467803 */ /* 0x000fe40000000000 */
[----:B------:R-:W-:-:S07]  /*0b40*/  IADD3 R4, R77, 0x1804, RZ ;  /* 0x000018044d047810 */ /* 0x000fce0007ffe0ff */
[----:B------:R0:W3:Y:S01]  /*0b50*/  @!P0 LDG.E.U16 R6, [R38.64+0x300e] ;  /* 0x00300e0426068981 */ /* 0x0000e2000c1e1500 */
[----:B------:R-:W-:Y:S02]  /*0b60*/  ISETP.GE.AND P0, PT, R26, c[0x0][0x178], PT ;  /* 0x00005e001a007a0c */ /* 0x000fe40003f06270 */
[----:B------:R-:W-:Y:S01]  /*0b70*/  ISETP.GE.AND P3, PT, R4, c[0x0][0x178], PT ;  /* 0x00005e0004007a0c */ /* 0x000fe20003f66270 */
[----:B------:R0:W3:Y:S01]  /*0b80*/  @!P5 LDG.E.U16 R2, [R38.64+0x3004] ;  /* 0x003004042602d981 */ /* 0x0000e2000c1e1500 */
[----:B--2---:R-:W-:Y:S02]  /*0b90*/  SEL R59, R59, RZ, !P0 ;  /* 0x000000ff3b3b7207 */ /* 0x004fe40004000000 */
[----:B------:R-:W-:-:S03]  /*0ba0*/  FSEL R74, R5, 1, P6 ;  /* 0x3f800000054a7808 */ /* 0x000fc60003000000 */
[----:B------:R-:W-:Y:S01]  /*0bb0*/  HADD2.F32 R59, -RZ, R59.H0_H0 ;  /* 0x2000003bff3b7230 */ /* 0x000fe20000004100 */
[----:B------:R-:W-:Y:S02]  /*0bc0*/  PRMT R10, RZ, 0x7610, R10 ;  /* 0x00007610ff0a7816 */ /* 0x000fe4000000000a */
[----:B------:R-:W-:Y:S02]  /*0bd0*/  PRMT R8, RZ, 0x7610, R8 ;  /* 0x00007610ff087816 */ /* 0x000fe40000000008 */
[----:B------:R-:W-:Y:S01]  /*0be0*/  PRMT R4, RZ, 0x7610, R4 ;  /* 0x00007610ff047816 */ /* 0x000fe20000000004 */
[----:B-1----:R-:W-:Y:S01]  /*0bf0*/  FMUL R76, R64, R74 ;  /* 0x0000004a404c7220 */ /* 0x002fe20000400000 */
[----:B------:R-:W-:Y:S01]  /*0c00*/  FADD R64, RZ, -R59 ;  /* 0x8000003bff407221 */ /* 0x000fe20000000000 */
[----:B------:R0:W2:Y:S04]  /*0c10*/  @!P3 LDG.E.U16 R10, [R38.64+0x3008] ;  /* 0x00300804260ab981 */ /* 0x0000a8000c1e1500 */
[----:B------:R0:W2:Y:S04]  /*0c20*/  @!P2 LDG.E.U16 R8, [R38.64+0x300a] ;  /* 0x00300a042608a981 */ /* 0x0000a8000c1e1500 */
[----:B------:R0:W2:Y:S02]  /*0c30*/  @!P1 LDG.E.U16 R4, [R38.64+0x300c] ;  /* 0x00300c0426049981 */ /* 0x0000a4000c1e1500 */
[----:B0-----:R-:W-:-:S05]  /*0c40*/  FMUL R38, R64, 1.4426950216293334961 ;  /* 0x3fb8aa3b40267820 */ /* 0x001fca0000400000 */
[----:B------:R-:W-:-:S13]  /*0c50*/  FSETP.GEU.AND P6, PT, R38, -126, PT ;  /* 0xc2fc00002600780b */ /* 0x000fda0003fce000 */
[----:B------:R-:W-:-:S04]  /*0c60*/  @!P6 FMUL R38, R38, 0.5 ;  /* 0x3f0000002626e820 */ /* 0x000fc80000400000 */
[----:B------:R-:W0:Y:S01]  /*0c70*/  MUFU.EX2 R64, R38 ;  /* 0x0000002600407308 */ /* 0x000e220000000800 */
[----:B------:R-:W-:Y:S01]  /*0c80*/  FADD R74, R54, 1 ;  /* 0x3f800000364a7421 */ /* 0x000fe20000000000 */
[----:B0-----:R-:W-:-:S04]  /*0c90*/  @!P6 FMUL R64, R64, R64 ;  /* 0x000000404040e220 */ /* 0x001fc80000400000 */
[----:B------:R-:W-:Y:S02]  /*0ca0*/  FSETP.GT.AND P6, PT, R74, 8.50705917302346158658e+37, PT ;  /* 0x7e8000004a00780b */ /* 0x000fe40003fc4000 */
[----:B------:R-:W-:Y:S02]  /*0cb0*/  P2R R71, PR, RZ, 0x20 ;  /* 0x00000020ff477803 */ /* 0x000fe40000000000 */
[----:B------:R-:W-:-:S09]  /*0cc0*/  ISETP.GE.AND P5, PT, R30, c[0x0][0x178], PT ;  /* 0x00005e001e007a0c */ /* 0x000fd20003fa6270 */
[----:B------:R-:W-:Y:S01]  /*0cd0*/  @P6 FMUL R74, R74, 0.25 ;  /* 0x3e8000004a4a6820 */ /* 0x000fe20000400000 */
[----:B----4-:R-:W-:-:S05]  /*0ce0*/  SEL R57, R57, RZ, !P5 ;  /* 0x000000ff39397207 */ /* 0x010fca0006800000 */
[----:B------:R-:W0:Y:S01]  /*0cf0*/  MUFU.RCP R74, R74 ;  /* 0x0000004a004a7308 */ /* 0x000e220000001000 */
[----:B------:R-:W-:Y:S01]  /*0d00*/  FMUL R54, R63, R76 ;  /* 0x0000004c3f367220 */ /* 0x000fe20000400000 */
[----:B------:R-:W-:Y:S01]  /*0d10*/  HADD2.F32 R63, -RZ, R57.H0_H0 ;  /* 0x20000039ff3f7230 */ /* 0x000fe20000004100 */
[----:B------:R-:W-:-:S04]  /*0d20*/  FSEL R39, R5, 1, P6 ;  /* 0x3f80000005277808 */ /* 0x000fc80003000000 */
[----:B------:R-:W-:Y:S01]  /*0d30*/  FADD R38, RZ, -R63 ;  /* 0x8000003fff267221 */ /* 0x000fe20000000000 */
[----:B0-----:R-:W-:-:S03]  /*0d40*/  FMUL R76, R74, R39 ;  /* 0x000000274a4c7220 */ /* 0x001fc60000400000 */
[----:B------:R-:W-:-:S05]  /*0d50*/  FMUL R39, R38, 1.4426950216293334961 ;  /* 0x3fb8aa3b26277820 */ /* 0x000fca0000400000 */
[----:B------:R-:W-:-:S13]  /*0d60*/  FSETP.GEU.AND P6, PT, R39, -126, PT ;  /* 0xc2fc00002700780b */ /* 0x000fda0003fce000 */
[----:B------:R-:W-:-:S04]  /*0d70*/  @!P6 FMUL R39, R39, 0.5 ;  /* 0x3f0000002727e820 */ /* 0x000fc80000400000 */
[----:B------:R-:W0:Y:S01]  /*0d80*/  MUFU.EX2 R57, R39 ;  /* 0x0000002700397308 */ /* 0x000e220000000800 */
[----:B------:R-:W-:Y:S01]  /*0d90*/  P2R R66, PR, RZ, 0x4 ;  /* 0x00000004ff427803 */ /* 0x000fe20000000000 */
[----:B------:R-:W-:Y:S01]  /*0da0*/  FADD R73, R73, 1 ;  /* 0x3f80000049497421 */ /* 0x000fe20000000000 */
[----:B------:R-:W-:-:S04]  /*0db0*/  ISETP.GE.AND P2, PT, R35, c[0x0][0x178], PT ;  /* 0x00005e0023007a0c */ /* 0x000fc80003f46270 */
[----:B-----5:R-:W-:-:S05]  /*0dc0*/  SEL R49, R49, RZ, !P2 ;  /* 0x000000ff31317207 */ /* 0x020fca0005000000 */
[----:B------:R-:W-:Y:S01]  /*0dd0*/  HADD2.F32 R49, -RZ, R49.H0_H0 ;  /* 0x20000031ff317230 */ /* 0x000fe20000004100 */
[----:B0-----:R-:W-:Y:S01]  /*0de0*/  @!P6 FMUL R57, R57, R57 ;  /* 0x000000393939e220 */ /* 0x001fe20000400000 */
[----:B------:R-:W-:-:S03]  /*0df0*/  FSETP.GT.AND P6, PT, R73, 8.50705917302346158658e+37, PT ;  /* 0x7e8000004900780b */ /* 0x000fc60003fc4000 */
[----:B------:R-:W-:-:S04]  /*0e00*/  FADD R39, RZ, -R49 ;  /* 0x80000031ff277221 */ /* 0x000fc80000000000 */
[----:B------:R-:W-:Y:S01]  /*0e10*/  FMUL R39, R39, 1.4426950216293334961 ;  /* 0x3fb8aa3b27277820 */ /* 0x000fe20000400000 */
[----:B------:R-:W-:-:S05]  /*0e20*/  FSEL R38, R5, 1, P6 ;  /* 0x3f80000005267808 */ /* 0x000fca0003000000 */
[----:B------:R-:W-:Y:S01]  /*0e30*/  @P6 FMUL R73, R73, 0.25 ;  /* 0x3e80000049496820 */ /* 0x000fe20000400000 */
[----:B------:R-:W-:-:S03]  /*0e40*/  FSETP.GEU.AND P6, PT, R39, -126, PT ;  /* 0xc2fc00002700780b */ /* 0x000fc60003fce000 */
[----:B------:R-:W0:Y:S10]  /*0e50*/  MUFU.RCP R74, R73 ;  /* 0x00000049004a7308 */ /* 0x000e340000001000 */
[----:B------:R-:W-:Y:S01]  /*0e60*/  @!P6 FMUL R39, R39, 0.5 ;  /* 0x3f0000002727e820 */ /* 0x000fe20000400000 */
[----:B0-----:R-:W-:-:S03]  /*0e70*/  FMUL R38, R74, R38 ;  /* 0x000000264a267220 */ /* 0x001fc60000400000 */
[----:B------:R-:W0:Y:S01]  /*0e80*/  MUFU.EX2 R74, R39 ;  /* 0x00000027004a7308 */ /* 0x000e220000000800 */
[----:B------:R-:W-:Y:S01]  /*0e90*/  FMUL R56, R56, R76 ;  /* 0x0000004c38387220 */ /* 0x000fe20000400000 */
[----:B------:R-:W-:Y:S01]  /*0ea0*/  FADD R76, R69, 1 ;  /* 0x3f800000454c7421 */ /* 0x000fe20000000000 */
[----:B0-----:R-:W-:-:S04]  /*0eb0*/  @!P6 FMUL R74, R74, R74 ;  /* 0x0000004a4a4ae220 */ /* 0x001fc80000400000 */
[----:B------:R-:W-:Y:S02]  /*0ec0*/  FSETP.GT.AND P6, PT, R76, 8.50705917302346158658e+37, PT ;  /* 0x7e8000004c00780b */ /* 0x000fe40003fc4000 */
[----:B------:R-:W-:-:S11]  /*0ed0*/  ISETP.GE.AND P5, PT, R36, c[0x0][0x178], PT ;  /* 0x00005e0024007a0c */ /* 0x000fd60003fa6270 */
[----:B------:R-:W-:Y:S01]  /*0ee0*/  @P6 FMUL R76, R76, 0.25 ;  /* 0x3e8000004c4c6820 */ /* 0x000fe20000400000 */
[----:B---3--:R-:W-:-:S05]  /*0ef0*/  SEL R50, R50, RZ, !P5 ;  /* 0x000000ff32327207 */ /* 0x008fca0006800000 */
[----:B------:R-:W0:Y:S01]  /*0f00*/  MUFU.RCP R76, R76 ;  /* 0x0000004c004c7308 */ /* 0x000e220000001000 */
[----:B------:R-:W-:Y:S01]  /*0f10*/  HADD2.F32 R50, -RZ, R50.H0_H0 ;  /* 0x20000032ff327230 */ /* 0x000fe20000004100 */
[----:B------:R-:W-:Y:S01]  /*0f20*/  FSEL R69, R5, 1, P6 ;  /* 0x3f80000005457808 */ /* 0x000fe20003000000 */
[----:B------:R-:W-:-:S03]  /*0f30*/  FMUL R55, R55, R38 ;  /* 0x0000002637377220 */ /* 0x000fc60000400000 */
[----:B------:R-:W-:Y:S01]  /*0f40*/  FADD R38, RZ, -R50 ;  /* 0x80000032ff267221 */ /* 0x000fe20000000000 */
[----:B0-----:R-:W-:-:S03]  /*0f50*/  FMUL R69, R76, R69 ;  /* 0x000000454c457220 */ /* 0x001fc60000400000 */
[----:B------:R-:W-:-:S05]  /*0f60*/  FMUL R76, R38, 1.4426950216293334961 ;  /* 0x3fb8aa3b264c7820 */ /* 0x000fca0000400000 */
[----:B------:R-:W-:-:S13]  /*0f70*/  FSETP.GEU.AND P6, PT, R76, -126, PT ;  /* 0xc2fc00004c00780b */ /* 0x000fda0003fce000 */
[----:B------:R-:W-:-:S04]  /*0f80*/  @!P6 FMUL R76, R76, 0.5 ;  /* 0x3f0000004c4ce820 */ /* 0x000fc80000400000 */
[----:B------:R0:W1:Y:S02]  /*0f90*/  MUFU.EX2 R39, R76 ;  /* 0x0000004c00277308 */ /* 0x0000640000000800 */
[----:B0-----:R-:W-:Y:S01]  /*0fa0*/  FADD R76, R62, 1 ;  /* 0x3f8000003e4c7421 */ /* 0x001fe20000000000 */
[----:B-1----:R-:W-:-:S04]  /*0fb0*/  @!P6 FMUL R39, R39, R39 ;  /* 0x000000272727e220 */ /* 0x002fc80000400000 */
[----:B------:R-:W-:Y:S02]  /*0fc0*/  FSETP.GT.AND P6, PT, R76, 8.50705917302346158658e+37, PT ;  /* 0x7e8000004c00780b */ /* 0x000fe40003fc4000 */
[----:B------:R-:W-:Y:S02]  /*0fd0*/  P2R R67, PR, RZ, 0x8 ;  /* 0x00000008ff437803 */ /* 0x000fe40000000000 */
[----:B------:R-:W-:-:S09]  /*0fe0*/  ISETP.GE.AND P3, PT, R46, c[0x0][0x178], PT ;  /* 0x00005e002e007a0c */ /* 0x000fd20003f66270 */
[----:B------:R-:W-:-:S04]  /*0ff0*/  @P6 FMUL R76, R76, 0.25 ;  /* 0x3e8000004c4c6820 */ /* 0x000fc80000400000 */
[----:B------:R-:W0:Y:S01]  /*1000*/  MUFU.RCP R62, R76 ;  /* 0x0000004c003e7308 */ /* 0x000e220000001000 */
[----:B------:R-:W-:Y:S02]  /*1010*/  SEL R51, R51, RZ, !P3 ;  /* 0x000000ff33337207 */ /* 0x000fe40005800000 */
[----:B------:R-:W-:-:S03]  /*1020*/  FSEL R38, R5, 1, P6 ;  /* 0x3f80000005267808 */ /* 0x000fc60003000000 */
[----:B------:R-:W-:Y:S02]  /*1030*/  HADD2.F32 R51, -RZ, R51.H0_H0 ;  /* 0x20000033ff337230 */ /* 0x000fe40000004100 */
[----:B0-----:R-:W-:-:S03]  /*1040*/  FMUL R38, R62, R38 ;  /* 0x000000263e267220 */ /* 0x001fc60000400000 */
[----:B------:R-:W-:-:S04]  /*1050*/  FADD R62, RZ, -R51 ;  /* 0x80000033ff3e7221 */ /* 0x000fc80000000000 */
[----:B------:R-:W-:-:S05]  /*1060*/  FMUL R62, R62, 1.4426950216293334961 ;  /* 0x3fb8aa3b3e3e7820 */ /* 0x000fca0000400000 */
[----:B------:R-:W-:-:S13]  /*1070*/  FSETP.GEU.AND P6, PT, R62, -126, PT ;  /* 0xc2fc00003e00780b */ /* 0x000fda0003fce000 */
[----:B------:R-:W-:-:S06]  /*1080*/  @!P6 FMUL R62, R62, 0.5 ;  /* 0x3f0000003e3ee820 */ /* 0x000fcc0000400000 */
[----:B------:R-:W0:Y:S01]  /*1090*/  MUFU.EX2 R62, R62 ;  /* 0x0000003e003e7308 */ /* 0x000e220000000800 */
[----:B------:R-:W-:Y:S01]  /*10a0*/  FADD R75, R75, 1 ;  /* 0x3f8000004b4b7421 */ /* 0x000fe20000000000 */
[----:B0-----:R-:W-:-:S04]  /*10b0*/  @!P6 FMUL R62, R62, R62 ;  /* 0x0000003e3e3ee220 */ /* 0x001fc80000400000 */
[----:B------:R-:W-:Y:S02]  /*10c0*/  FSETP.GT.AND P6, PT, R75, 8.50705917302346158658e+37, PT ;  /* 0x7e8000004b00780b */ /* 0x000fe40003fc4000 */
[----:B------:R-:W-:Y:S02]  /*10d0*/  P2R R68, PR, RZ, 0x10 ;  /* 0x00000010ff447803 */ /* 0x000fe40000000000 */
[----:B------:R-:W-:Y:S01]  /*10e0*/  ISETP.GE.AND P4, PT, R44, c[0x0][0x178], PT ;  /* 0x00005e002c007a0c */ /* 0x000fe20003f86270 */
[----:B------:R-:W-:-:S08]  /*10f0*/  FMUL R60, R60, R38 ;  /* 0x000000263c3c7220 */ /* 0x000fd00000400000 */
[----:B------:R-:W-:Y:S01]  /*1100*/  @P6 FMUL R75, R75, 0.25 ;  /* 0x3e8000004b4b6820 */ /* 0x000fe20000400000 */
[----:B------:R-:W-:-:S05]  /*1110*/  SEL R38, R61, RZ, !P4 ;  /* 0x000000ff3d267207 */ /* 0x000fca0006000000 */
[----:B------:R-:W0:Y:S01]  /*1120*/  MUFU.RCP R75, R75 ;  /* 0x0000004b004b7308 */ /* 0x000e220000001000 */
[----:B------:R-:W-:Y:S01]  /*1130*/  HADD2.F32 R38, -RZ, R38.H0_H0 ;  /* 0x20000026ff267230 */ /* 0x000fe20000004100 */
[----:B------:R-:W-:-:S04]  /*1140*/  FSEL R76, R5, 1, P6 ;  /* 0x3f800000054c7808 */ /* 0x000fc80003000000 */
[----:B------:R-:W-:Y:S01]  /*1150*/  FADD R61, RZ, -R38 ;  /* 0x80000026ff3d7221 */ /* 0x000fe20000000000 */
[----:B0-----:R-:W-:-:S03]  /*1160*/  FMUL R75, R75, R76 ;  /* 0x0000004c4b4b7220 */ /* 0x001fc60000400000 */
[----:B------:R-:W-:-:S05]  /*1170*/  FMUL R76, R61, 1.4426950216293334961 ;  /* 0x3fb8aa3b3d4c7820 */ /* 0x000fca0000400000 */
[----:B------:R-:W-:-:S13]  /*1180*/  FSETP.GEU.AND P6, PT, R76, -126, PT ;  /* 0xc2fc00004c00780b */ /* 0x000fda0003fce000 */
[----:B------:R-:W-:-:S06]  /*1190*/  @!P6 FMUL R76, R76, 0.5 ;  /* 0x3f0000004c4ce820 */ /* 0x000fcc0000400000 */
[----:B------:R-:W0:Y:S01]  /*11a0*/  MUFU.EX2 R76, R76 ;  /* 0x0000004c004c7308 */ /* 0x000e220000000800 */
[----:B------:R-:W-:Y:S01]  /*11b0*/  FADD R61, R64, 1 ;  /* 0x3f800000403d7421 */ /* 0x000fe20000000000 */
[----:B0-----:R-:W-:-:S04]  /*11c0*/  @!P6 FMUL R76, R76, R76 ;  /* 0x0000004c4c4ce220 */ /* 0x001fc80000400000 */
[----:B------:R-:W-:Y:S02]  /*11d0*/  FSETP.GT.AND P6, PT, R61, 8.50705917302346158658e+37, PT ;  /* 0x7e8000003d00780b */ /* 0x000fe40003fc4000 */
[----:B------:R-:W-:-:S11]  /*11e0*/  ISETP.GE.AND P5, PT, R43, c[0x0][0x178], PT ;  /* 0x00005e002b007a0c */ /* 0x000fd60003fa6270 */
[----:B------:R-:W-:-:S06]  /*11f0*/  @P6 FMUL R61, R61, 0.25 ;  /* 0x3e8000003d3d6820 */ /* 0x000fcc0000400000 */
        /* <DEDUP_REMOVED lines=10> */
[----:B------:R-:W-:Y:S01]  /*12a0*/  FMUL R52, R52, R75 ;  /* 0x0000004b34347220 */ /* 0x000fe20000400000 */
[----:B------:R-:W-:Y:S01]  /*12b0*/  FADD R75, R57, 1 ;  /* 0x3f800000394b7421 */ /* 0x000fe20000000000 */
[----:B0-----:R-:W-:-:S04]  /*12c0*/  @!P6 FMUL R64, R64, R64 ;  /* 0x000000404040e220 */ /* 0x001fc80000400000 */
[----:B------:R-:W-:Y:S02]  /*12d0*/  FSETP.GT.AND P6, PT, R75, 8.50705917302346158658e+37, PT ;  /* 0x7e8000004b00780b */ /* 0x000fe40003fc4000 */
[----:B------:R-:W-:Y:S02]  /*12e0*/  P2R R65, PR, RZ, 0x2 ;  /* 0x00000002ff417803 */ /* 0x000fe40000000000 */
[----:B------:R-:W-:-:S09]  /*12f0*/  ISETP.GE.AND P1, PT, R45, c[0x0][0x178], PT ;  /* 0x00005e002d007a0c */ /* 0x000fd20003f26270 */
[----:B------:R-:W-:-:S06]  /*1300*/  @P6 FMUL R75, R75, 0.25 ;  /* 0x3e8000004b4b6820 */ /* 0x000fcc0000400000 */
[----:B------:R-:W0:Y:S01]  /*1310*/  MUFU.RCP R75, R75 ;  /* 0x0000004b004b7308 */ /* 0x000e220000001000 */
[----:B------:R-:W-:Y:S01]  /*1320*/  SEL R53, R53, RZ, !P1 ;  /* 0x000000ff35357207 */ /* 0x000fe20004800000 */
[----:B------:R-:W-:Y:S01]  /*1330*/  FMUL R59, R59, R61 ;  /* 0x0000003d3b3b7220 */ /* 0x000fe20000400000 */
        /* <DEDUP_REMOVED lines=9> */
[----:B------:R-:W-:Y:S01]  /*13d0*/  FADD R39, R39, 1 ;  /* 0x3f80000027277421 */ /* 0x000fe20000000000 */
[----:B------:R-:W-:Y:S01]  /*13e0*/  FMUL R53, R63, R53 ;  /* 0x000000353f357220 */ /* 0x000fe20000400000 */
[----:B0-----:R-:W-:Y:S02]  /*13f0*/  @!P6 FMUL R61, R61, R61 ;  /* 0x0000003d3d3de220 */ /* 0x001fe40000400000 */
[----:B------:R-:W-:-:S04]  /*1400*/  FSETP.GT.AND P6, PT, R74, 8.50705917302346158658e+37, PT ;  /* 0x7e8000004a00780b */ /* 0x000fc80003fc4000 */
[----:B------:R-:W-:-:S09]  /*1410*/  FSEL R63, R5, 1, P6 ;  /* 0x3f800000053f7808 */ /* 0x000fd20003000000 */
[----:B------:R-:W-:Y:S01]  /*1420*/  @P6 FMUL R74, R74, 0.25 ;  /* 0x3e8000004a4a6820 */ /* 0x000fe20000400000 */
[----:B------:R-:W-:Y:S01]  /*1430*/  FSETP.GT.AND P6, PT, R39, 8.50705917302346158658e+37, PT ;  /* 0x7e8000002700780b */ /* 0x000fe20003fc4000 */
[----:B------:R-:W-:-:S04]  /*1440*/  FADD R62, R62, 1 ;  /* 0x3f8000003e3e7421 */ /* 0x000fc80000000000 */
[----:B------:R-:W0:Y:S01]  /*1450*/  MUFU.RCP R74, R74 ;  /* 0x0000004a004a7308 */ /* 0x000e220000001000 */
[----:B------:R-:W-:-:S07]  /*1460*/  FSEL R75, R5, 1, P6 ;  /* 0x3f800000054b7808 */ /* 0x000fce0003000000 */
[----:B------:R-:W-:Y:S01]  /*1470*/  @P6 FMUL R39, R39, 0.25 ;  /* 0x3e80000027276820 */ /* 0x000fe20000400000 */
[----:B------:R-:W-:Y:S01]  /*1480*/  FSETP.GT.AND P6, PT, R62, 8.50705917302346158658e+37, PT ;  /* 0x7e8000003e00780b */ /* 0x000fe20003fc4000 */
[----:B------:R-:W-:Y:S01]  /*1490*/  FADD R76, R76, 1 ;  /* 0x3f8000004c4c7421 */ /* 0x000fe20000000000 */
[----:B0-----:R-:W-:Y:S02]  /*14a0*/  FMUL R63, R74, R63 ;  /* 0x0000003f4a3f7220 */ /* 0x001fe40000400000 */
[----:B------:R-:W-:-:S09]  /*14b0*/  FSEL R74, R5, 1, P6 ;  /* 0x3f800000054a7808 */ /* 0x000fd20003000000 */
[----:B------:R-:W-:Y:S01]  /*14c0*/  @P6 FMUL R62, R62, 0.25 ;  /* 0x3e8000003e3e6820 */ /* 0x000fe20000400000 */
[----:B------:R-:W-:Y:S01]  /*14d0*/  FSETP.GT.AND P6, PT, R76, 8.50705917302346158658e+37, PT ;  /* 0x7e8000004c00780b */ /* 0x000fe20003fc4000 */
[----:B------:R-:W-:Y:S01]  /*14e0*/  FADD R64, R64, 1 ;  /* 0x3f80000040407421 */ /* 0x000fe20000000000 */
[----:B------:R-:W-:Y:S02]  /*14f0*/  FMUL R49, R49, R63 ;  /* 0x0000003f31317220 */ /* 0x000fe40000400000 */
[----:B------:R-:W-:-:S09]  /*1500*/  FSEL R63, R5, 1, P6 ;  /* 0x3f800000053f7808 */ /* 0x000fd20003000000 */
[----:B------:R-:W-:Y:S01]  /*1510*/  @P6 FMUL R76, R76, 0.25 ;  /* 0x3e8000004c4c6820 */ /* 0x000fe20000400000 */
[C---:B------:R-:W-:Y:S01]  /*1520*/  FSETP.GT.AND P6, PT, R64.reuse, 8.50705917302346158658e+37, PT ;  /* 0x7e8000004000780b */ /* 0x040fe20003fc4000 */
[----:B------:R-:W0:Y:S08]  /*1530*/  MUFU.RCP R39, R39 ;  /* 0x0000002700277308 */ /* 0x000e300000001000 */
[----:B------:R-:W1:Y:S04]  /*1540*/  MUFU.RCP R62, R62 ;  /* 0x0000003e003e7308 */ /* 0x000e680000001000 */
[----:B------:R-:W-:-:S04]  /*1550*/  @P6 FMUL R64, R64, 0.25 ;  /* 0x3e80000040406820 */ /* 0x000fc80000400000 */
[----:B------:R-:W3:Y:S01]  /*1560*/  MUFU.RCP R76, R76 ;  /* 0x0000004c004c7308 */ /* 0x000ee20000001000 */
[----:B------:R-:W-:-:S07]  /*1570*/  FADD R61, R61, 1 ;  /* 0x3f8000003d3d7421 */ /* 0x000fce0000000000 */
[----:B------:R-:W4:Y:S01]  /*1580*/  MUFU.RCP R64, R64 ;  /* 0x0000004000407308 */ /* 0x000f220000001000 */
[----:B0-----:R-:W-:Y:S01]  /*1590*/  FMUL R75, R39, R75 ;  /* 0x0000004b274b7220 */ /* 0x001fe20000400000 */
[----:B------:R-:W-:Y:S01]  /*15a0*/  P2R R72, PR, RZ, 0x1 ;  /* 0x00000001ff487803 */ /* 0x000fe20000000000 */
[----:B------:R-:W-:Y:S01]  /*15b0*/  FMUL R48, R48, R69 ;  /* 0x0000004530307220 */ /* 0x000fe20000400000 */
[----:B------:R-:W-:Y:S02]  /*15c0*/  FSEL R39, R5, 1, P6 ;  /* 0x3f80000005277808 */ /* 0x000fe40003000000 */
[----:B------:R-:W-:Y:S02]  /*15d0*/  FSETP.GT.AND P6, PT, R61, 8.50705917302346158658e+37, PT ;  /* 0x7e8000003d00780b */ /* 0x000fe40003fc4000 */
[----:B------:R-:W-:Y:S01]  /*15e0*/  ISETP.GE.AND P0, PT, R77, c[0x0][0x178], PT ;  /* 0x00005e004d007a0c */ /* 0x000fe20003f06270 */
[----:B-1----:R-:W-:Y:S01]  /*15f0*/  FMUL R74, R62, R74 ;  /* 0x0000004a3e4a7220 */ /* 0x002fe20000400000 */
[----:B------:R-:W-:Y:S01]  /*1600*/  P2R R69, PR, RZ, 0x8 ;  /* 0x00000008ff457803 */ /* 0x000fe20000000000 */
[----:B---3--:R-:W-:Y:S01]  /*1610*/  FMUL R63, R76, R63 ;  /* 0x0000003f4c3f7220 */ /* 0x008fe20000400000 */
[----:B------:R-:W-:Y:S01]  /*1620*/  ISETP.GE.AND P3, PT, R0, c[0x0][0x178], PT ;  /* 0x00005e0000007a0c */ /* 0x000fe20003f66270 */
[----:B------:R-:W-:Y:S01]  /*1630*/  FMUL R51, R51, R74 ;  /* 0x0000004a33337220 */ /* 0x000fe20000400000 */
[----:B------:R-:W-:Y:S01]  /*1640*/  PRMT R74, RZ, 0x7610, R74 ;  /* 0x00007610ff4a7816 */ /* 0x000fe2000000004a */
[----:B------:R-:W-:Y:S01]  /*1650*/  FMUL R63, R38, R63 ;  /* 0x0000003f263f7220 */ /* 0x000fe20000400000 */
[----:B----4-:R-:W-:Y:S01]  /*1660*/  FMUL R64, R64, R39 ;  /* 0x0000002740407220 */ /* 0x010fe20000400000 */
[----:B------:R-:W-:Y:S01]  /*1670*/  FMUL R50, R50, R75 ;  /* 0x0000004b32327220 */ /* 0x000fe20000400000 */
[----:B------:R-:W-:Y:S01]  /*1680*/  IMAD.WIDE R38, R77, R58, c[0x0][0x168] ;  /* 0x00005a004d267625 */ /* 0x000fe200078e023a */
[----:B------:R-:W-:Y:S01]  /*1690*/  PRMT R75, RZ, 0x7610, R75 ;  /* 0x00007610ff4b7816 */ /* 0x000fe2000000004b */
[----:B------:R-:W-:Y:S01]  /*16a0*/  @P6 FMUL R61, R61, 0.25 ;  /* 0x3e8000003d3d6820 */ /* 0x000fe20000400000 */
[----:B------:R-:W-:-:S02]  /*16b0*/  P2R R73, PR, RZ, 0x4 ;  /* 0x00000004ff497803 */ /* 0x000fc40000000000 */
[----:B------:R-:W-:Y:S01]  /*16c0*/  FSEL R62, R5, 1, P6 ;  /* 0x3f800000053e7808 */ /* 0x000fe20003000000 */
[----:B------:R-:W3:Y:S01]  /*16d0*/  @!P0 LDG.E.U16 R74, [R38.64] ;  /* 0x00000004264a8981 */ /* 0x000ee2000c1e1500 */
[----:B------:R-:W-:Y:S02]  /*16e0*/  ISETP.GE.AND P2, PT, R15, c[0x0][0x178], PT ;  /* 0x00005e000f007a0c */ /* 0x000fe40003f46270 */
[----:B------:R-:W-:Y:S01]  /*16f0*/  ISETP.GE.AND P6, PT, R7, c[0x0][0x178], PT ;  /* 0x00005e0007007a0c */ /* 0x000fe20003fc6270 */
[----:B------:R-:W4:Y:S01]  /*1700*/  @!P3 LDG.E.U16 R75, [R38.64+0x2] ;  /* 0x00000204264bb981 */ /* 0x000f22000c1e1500 */
[----:B------:R-:W-:Y:S01]  /*1710*/  FMUL R58, R47, R64 ;  /* 0x000000402f3a7220 */ /* 0x000fe20000400000 */
[----:B------:R-:W-:Y:S02]  /*1720*/  PRMT R64, RZ, 0x7610, R64 ;  /* 0x00007610ff407816 */ /* 0x000fe40000000040 */
[----:B------:R-:W-:-:S06]  /*1730*/  PRMT R47, RZ, 0x7610, R47 ;  /* 0x00007610ff2f7816 */ /* 0x000fcc000000002f */
[----:B------:R-:W5:Y:S04]  /*1740*/  @!P2 LDG.E.U16 R64, [R38.64+0x4] ;  /* 0x000004042640a981 */ /* 0x000f68000c1e1500 */
[----:B------:R-:W2:Y:S01]  /*1750*/  @!P6 LDG.E.U16 R47, [R38.64+0x6] ;  /* 0x00000604262fe981 */ /* 0x000ea2000c1e1500 */
[----:B---3--:R-:W-:Y:S02]  /*1760*/  SEL R74, R74, RZ, !P0 ;  /* 0x000000ff4a4a7207 */ /* 0x008fe40004000000 */
[----:B------:R-:W-:Y:S02]  /*1770*/  ISETP.NE.AND P0, PT, R72, RZ, PT ;  /* 0x000000ff4800720c */ /* 0x000fe40003f05270 */
[----:B----4-:R-:W-:Y:S01]  /*1780*/  SEL R72, R75, RZ, !P3 ;  /* 0x000000ff4b487207 */ /* 0x010fe20005800000 */
[----:B------:R-:W-:-:S04]  /*1790*/  HADD2.F32 R75, -RZ, R74.H0_H0 ;  /* 0x2000004aff4b7230 */ /* 0x000fc80000004100 */
[----:B------:R-:W-:Y:S01]  /*17a0*/  HADD2.F32 R72, -RZ, R72.H0_H0 ;  /* 0x20000048ff487230 */ /* 0x000fe20000004100 */
[----:B------:R-:W-:-:S04]  /*17b0*/  FMUL R54, R75, R54 ;  /* 0x000000364b367220 */ /* 0x000fc80000400000 */
[----:B------:R-:W-:Y:S01]  /*17c0*/  FMUL R75, R72, R56 ;  /* 0x00000038484b7220 */ /* 0x000fe20000400000 */
[----:B-----5:R-:W-:Y:S02]  /*17d0*/  SEL R56, R64, RZ, !P2 ;  /* 0x000000ff40387207 */ /* 0x020fe40005000000 */
[----:B--2---:R-:W-:-:S03]  /*17e0*/  SEL R47, R47, RZ, !P6 ;  /* 0x000000ff2f2f7207 */ /* 0x004fc60007000000 */
[----:B------:R-:W-:Y:S01]  /*17f0*/  HADD2.F32 R56, -RZ, R56.H0_H0 ;  /* 0x20000038ff387230 */ /* 0x000fe20000004100 */
[----:B------:R-:W-:Y:S01]  /*1800*/  ISETP.GE.AND P6, PT, R30, c[0x0][0x178], PT ;  /* 0x00005e001e007a0c */ /* 0x000fe20003fc6270 */
[----:B------:R-:W-:Y:S01]  /*1810*/  HADD2.F32 R47, -RZ, R47.H0_H0 ;  /* 0x2000002fff2f7230 */ /* 0x000fe20000004100 */
[----:B------:R-:W-:Y:S02]  /*1820*/  ISETP.GE.AND P3, PT, R11, c[0x0][0x178], PT ;  /* 0x00005e000b007a0c */ /* 0x000fe40003f66270 */
[----:B------:R-:W-:Y:S01]  /*1830*/  FMUL R55, R56, R55 ;  /* 0x0000003738377220 */ /* 0x000fe20000400000 */
[----:B------:R-:W-:Y:S01]  /*1840*/  ISETP.GE.AND P2, PT, R20, c[0x0][0x178], PT ;  /* 0x00005e0014007a0c */ /* 0x000fe20003f46270 */
[----:B------:R-:W-:Y:S01]  /*1850*/  FMUL R56, R47, R48 ;  /* 0x000000302f387220 */ /* 0x000fe20000400000 */
[----:B------:R-:W-:Y:S02]  /*1860*/  PRMT R47, RZ, 0x7610, R47 ;  /* 0x00007610ff2f7816 */ /* 0x000fe4000000002f */
[----:B------:R-:W-:-:S02]  /*1870*/  PRMT R72, RZ, 0x7610, R72 ;  /* 0x00007610ff487816 */ /* 0x000fc40000000048 */
[----:B------:R-:W-:Y:S02]  /*1880*/  PRMT R64, RZ, 0x7610, R64 ;  /* 0x00007610ff407816 */ /* 0x000fe40000000040 */
[----:B------:R-:W-:Y:S01]  /*1890*/  PRMT R48, RZ, 0x7610, R48 ;  /* 0x00007610ff307816 */ /* 0x000fe20000000030 */
[----:B------:R-:W2:Y:S04]  /*18a0*/  @!P6 LDG.E.U16 R47, [R38.64+0xe] ;  /* 0x00000e04262fe981 */ /* 0x000ea8000c1e1500 */
[----:B------:R-:W3:Y:S04]  /*18b0*/  @!P3 LDG.E.U16 R72, [R38.64+0x8] ;  /* 0x000008042648b981 */ /* 0x000ee8000c1e1500 */
[----:B------:R-:W4:Y:S04]  /*18c0*/  @!P2 LDG.E.U16 R64, [R38.64+0xa] ;  /* 0x00000a042640a981 */ /* 0x000f28000c1e1500 */
[----:B------:R-:W5:Y:S01]  /*18d0*/  @!P0 LDG.E.U16 R48, [R38.64+0xc] ;  /* 0x00000c0426308981 */ /* 0x000f62000c1e1500 */
[----:B------:R-:W0:Y:S01]  /*18e0*/  MUFU.RCP R61, R61 ;  /* 0x0000003d003d7308 */ /* 0x000e220000001000 */
[----:B--2---:R-:W-:-:S02]  /*18f0*/  SEL R47, R47, RZ, !P6 ;  /* 0x000000ff2f2f7207 */ /* 0x004fc40007000000 */
[----:B------:R-:W-:Y:S02]  /*1900*/  ISETP.GE.AND P6, PT, R36, c[0x0][0x178], PT ;  /* 0x00005e0024007a0c */ /* 0x000fe40003fc6270 */
[----:B---3--:R-:W-:Y:S02]  /*1910*/  SEL R72, R72, RZ, !P3 ;  /* 0x000000ff48487207 */ /* 0x008fe40005800000 */
[----:B----4-:R-:W-:Y:S02]  /*1920*/  SEL R64, R64, RZ, !P2 ;  /* 0x000000ff40407207 */ /* 0x010fe40005000000 */
[----:B------:R-:W-:Y:S02]  /*1930*/  ISETP.NE.AND P3, PT, R69, RZ, PT ;  /* 0x000000ff4500720c */ /* 0x000fe40003f65270 */
[----:B-----5:R-:W-:Y:S02]  /*1940*/  SEL R48, R48, RZ, !P0 ;  /* 0x000000ff30307207 */ /* 0x020fe40004000000 */
[----:B------:R-:W-:Y:S01]  /*1950*/  ISETP.NE.AND P0, PT, R70, RZ, PT ;  /* 0x000000ff4600720c */ /* 0x000fe20003f05270 */
[----:B------:R-:W-:Y:S01]  /*1960*/  HADD2.F32 R69, -RZ, R72.H0_H0 ;  /* 0x20000048ff457230 */ /* 0x000fe20000004100 */
[----:B------:R-:W-:-:S02]  /*1970*/  PRMT R70, RZ, 0x7610, R70 ;  /* 0x00007610ff467816 */ /* 0x000fc40000000046 */
[----:B------:R-:W-:Y:S01]  /*1980*/  ISETP.NE.AND P2, PT, R73, RZ, PT ;  /* 0x000000ff4900720c */ /* 0x000fe20003f45270 */
[----:B------:R-:W-:Y:S01]  /*1990*/  HADD2.F32 R73, -RZ, R64.H0_H0 ;  /* 0x20000040ff497230 */ /* 0x000fe20000004100 */
[----:B------:R-:W-:Y:S01]  /*19a0*/  FMUL R60, R69, R60 ;  /* 0x0000003c453c7220 */ /* 0x000fe20000400000 */
[----:B------:R-:W-:Y:S01]  /*19b0*/  HADD2.F32 R64, -RZ, R47.H0_H0 ;  /* 0x2000002fff407230 */ /* 0x000fe20000004100 */
[----:B------:R-:W2:Y:S02]  /*19c0*/  @!P6 LDG.E.U16 R70, [R38.64+0x1002] ;  /* 0x001002042646e981 */ /* 0x000ea4000c1e1500 */
[----:B------:R-:W-:Y:S01]  /*19d0*/  FMUL R69, R73, R52 ;  /* 0x0000003449457220 */ /* 0x000fe20000400000 */
[----:B------:R-:W-:Y:S01]  /*19e0*/  PRMT R52, RZ, 0x7610, R52 ;  /* 0x00007610ff347816 */ /* 0x000fe20000000034 */
[----:B------:R-:W-:Y:S01]  /*19f0*/  FMUL R64, R64, R53 ;  /* 0x0000003540407220 */ /* 0x000fe20000400000 */
[----:B------:R-:W-:Y:S01]  /*1a00*/  PRMT R53, RZ, 0x7610, R53 ;  /* 0x00007610ff357816 */ /* 0x000fe20000000035 */
[----:B------:R-:W-:-:S03]  /*1a10*/  HADD2.F32 R48, -RZ, R48.H0_H0 ;  /* 0x20000030ff307230 */ /* 0x000fc60000004100 */
[----:B------:R-:W3:Y:S02]  /*1a20*/  @!P2 LDG.E.U16 R52, [R38.64+0x1000] ;  /* 0x001000042634a981 */ /* 0x000ee4000c1e1500 */
[----:B------:R-:W-:Y:S02]  /*1a30*/  FMUL R59, R48, R59 ;  /* 0x0000003b303b7220 */ /* 0x000fe40000400000 */
[----:B------:R-:W4:Y:S01]  /*1a40*/  @!P3 LDG.E.U16 R53, [R38.64+0x1004] ;  /* 0x001004042635b981 */ /* 0x000f22000c1e1500 */
[----:B0-----:R-:W-:Y:S01]  /*1a50*/  FMUL R48, R61, R62 ;  /* 0x0000003e3d307220 */ /* 0x001fe20000400000 */
[----:B------:R-:W-:Y:S02]  /*1a60*/  PRMT R61, RZ, 0x7610, R61 ;  /* 0x00007610ff3d7816 */ /* 0x000fe4000000003d */
[----:B------:R-:W-:-:S04]  /*1a70*/  PRMT R62, RZ, 0x7610, R62 ;  /* 0x00007610ff3e7816 */ /* 0x000fc8000000003e */
[----:B------:R-:W5:Y:S04]  /*1a80*/  @!P4 LDG.E.U16 R61, [R38.64+0x1006] ;  /* 0x00100604263dc981 */ /* 0x000f68000c1e1500 */
[----:B------:R-:W5:Y:S01]  /*1a90*/  @!P5 LDG.E.U16 R62, [R38.64+0x1008] ;  /* 0x00100804263ed981 */ /* 0x000f62000c1e1500 */
[----:B------:R-:W-:Y:S01]  /*1aa0*/  FMUL R47, R57, R48 ;  /* 0x00000030392f7220 */ /* 0x000fe20000400000 */
[----:B------:R-:W-:-:S06]  /*1ab0*/  PRMT R48, RZ, 0x7610, R48 ;  /* 0x00007610ff307816 */ /* 0x000fcc0000000030 */
[----:B------:R0:W5:Y:S01]  /*1ac0*/  @!P1 LDG.E.U16 R48, [R38.64+0x100a] ;  /* 0x00100a0426309981 */ /* 0x000162000c1e1500 */
[----:B------:R-:W-:Y:S02]  /*1ad0*/  ISETP.NE.AND P1, PT, R65, RZ, PT ;  /* 0x000000ff4100720c */ /* 0x000fe40003f25270 */
[----:B------:R-:W-:Y:S02]  /*1ae0*/  PRMT R73, RZ, 0x7610, R73 ;  /* 0x00007610ff497816 */ /* 0x000fe40000000049 */
[----:B------:R-:W-:Y:S02]  /*1af0*/  PRMT R74, RZ, 0x7610, R74 ;  /* 0x00007610ff4a7816 */ /* 0x000fe4000000004a */
[----:B------:R-:W-:-:S06]  /*1b00*/  PRMT R76, RZ, 0x7610, R76 ;  /* 0x00007610ff4c7816 */ /* 0x000fcc000000004c */
[----:B------:R0:W5:Y:S01]  /*1b10*/  @!P0 LDG.E.U16 R76, [R38.64+0x300e] ;  /* 0x00300e04264c8981 */ /* 0x000162000c1e1500 */
[----:B--2---:R-:W-:-:S05]  /*1b20*/  SEL R65, R70, RZ, !P6 ;  /* 0x000000ff46417207 */ /* 0x004fca0007000000 */
[----:B------:R-:W-:Y:S01]  /*1b30*/  HADD2.F32 R65, -RZ, R65.H0_H0 ;  /* 0x20000041ff417230 */ /* 0x000fe20000004100 */
[----:B---3--:R-:W-:Y:S02]  /*1b40*/  SEL R52, R52, RZ, !P2 ;  /* 0x000000ff34347207 */ /* 0x008fe40005000000 */
[----:B------:R-:W-:Y:S02]  /*1b50*/  ISETP.NE.AND P2, PT, R66, RZ, PT ;  /* 0x000000ff4200720c */ /* 0x000fe40003f45270 */
[----:B------:R-:W-:Y:S01]  /*1b60*/  FMUL R66, R65, R50 ;  /* 0x0000003241427220 */ /* 0x000fe20000400000 */
[----:B----4-:R-:W-:Y:S01]  /*1b70*/  SEL R50, R53, RZ, !P3 ;  /* 0x000000ff35327207 */ /* 0x010fe20005800000 */
[----:B------:R-:W-:Y:S01]  /*1b80*/  HADD2.F32 R52, -RZ, R52.H0_H0 ;  /* 0x20000034ff347230 */ /* 0x000fe20000004100 */
[----:B------:R-:W-:-:S03]  /*1b90*/  ISETP.GE.AND P6, PT, R37, c[0x0][0x178], PT ;  /* 0x00005e0025007a0c */ /* 0x000fc60003fc6270 */
[----:B------:R-:W-:Y:S01]  /*1ba0*/  HADD2.F32 R50, -RZ, R50.H0_H0 ;  /* 0x20000032ff327230 */ /* 0x000fe20000004100 */
[----:B------:R-:W-:Y:S01]  /*1bb0*/  FMUL R57, R52, R49 ;  /* 0x0000003134397220 */ /* 0x000fe20000400000 */
[----:B-----5:R-:W-:-:S03]  /*1bc0*/  SEL R52, R61, RZ, !P4 ;  /* 0x000000ff3d347207 */ /* 0x020fc60006000000 */
[----:B------:R-:W-:Y:S01]  /*1bd0*/  FMUL R61, R50, R51 ;  /* 0x00000033323d7220 */ /* 0x000fe20000400000 */
[----:B------:R-:W-:Y:S01]  /*1be0*/  F2FP.PACK_AB R51, R56, R55 ;  /* 0x000000373833723e */ /* 0x000fe200000000ff */
[----:B------:R0:W2:Y:S01]  /*1bf0*/  @!P2 LDG.E.U16 R74, [R38.64+0x300a] ;  /* 0x00300a04264aa981 */ /* 0x0000a2000c1e1500 */
[----:B------:R-:W-:Y:S02]  /*1c00*/  PRMT R56, RZ, 0x7610, R56 ;  /* 0x00007610ff387816 */ /* 0x000fe40000000038 */
[----:B------:R-:W-:Y:S02]  /*1c10*/  SEL R49, R62, RZ, !P5 ;  /* 0x000000ff3e317207 */ /* 0x000fe40006800000 */
[----:B------:R-:W-:Y:S02]  /*1c20*/  ISETP.GE.AND P5, PT, R40, c[0x0][0x178], PT ;  /* 0x00005e0028007a0c */ /* 0x000fe40003fa6270 */
[----:B------:R0:W3:Y:S01]  /*1c30*/  @!P6 LDG.E.U16 R56, [R38.64+0x100c] ;  /* 0x00100c042638e981 */ /* 0x0000e2000c1e1500 */
[----:B------:R-:W-:-:S02]  /*1c40*/  F2FP.PACK_AB R50, R75, R54 ;  /* 0x000000364b32723e */ /* 0x000fc400000000ff */
[----:B------:R-:W-:Y:S02]  /*1c50*/  F2FP.PACK_AB R54, R66, R57 ;  /* 0x000000394236723e */ /* 0x000fe400000000ff */
[----:B------:R-:W-:Y:S01]  /*1c60*/  PRMT R57, RZ, 0x7610, R57 ;  /* 0x00007610ff397816 */ /* 0x000fe20000000039 */
[----:B------:R-:W-:-:S05]  /*1c70*/  HADD2.F32 R52, -RZ, R52.H0_H0 ;  /* 0x20000034ff347230 */ /* 0x000fca0000004100 */
[----:B------:R0:W4:Y:S01]  /*1c80*/  @!P5 LDG.E.U16 R57, [R38.64+0x100e] ;  /* 0x00100e042639d981 */ /* 0x000122000c1e1500 */
[----:B------:R-:W-:Y:S01]  /*1c90*/  ISETP.GE.AND P5, PT, R27, c[0x0][0x178], PT ;  /* 0x00005e001b007a0c */ /* 0x000fe20003fa6270 */
[----:B------:R-:W-:Y:S01]  /*1ca0*/  FMUL R62, R52, R63 ;  /* 0x0000003f343e7220 */ /* 0x000fe20000400000 */
[----:B------:R-:W-:Y:S02]  /*1cb0*/  ISETP.GE.AND P3, PT, R33, c[0x0][0x178], PT ;  /* 0x00005e0021007a0c */ /* 0x000fe40003f66270 */
[----:B------:R-:W-:Y:S02]  /*1cc0*/  F2FP.PACK_AB R53, R64, R59 ;  /* 0x0000003b4035723e */ /* 0x000fe400000000ff */
[----:B------:R-:W-:Y:S02]  /*1cd0*/  F2FP.PACK_AB R55, R62, R61 ;  /* 0x0000003d3e37723e */ /* 0x000fe400000000ff */
[----:B------:R-:W-:Y:S02]  /*1ce0*/  PRMT R61, RZ, 0x7610, R61 ;  /* 0x00007610ff3d7816 */ /* 0x000fe4000000003d */
[----:B------:R-:W-:Y:S01]  /*1cf0*/  P2R R64, PR, RZ, 0x40 ;  /* 0x00000040ff407803 */ /* 0x000fe20000000000 */
[----:B------:R-:W-:Y:S01]  /*1d00*/  HADD2.F32 R49, -RZ, R49.H0_H0 ;  /* 0x20000031ff317230 */ /* 0x000fe20000004100 */
[----:B------:R-:W-:-:S02]  /*1d10*/  ISETP.GE.AND P6, PT, R31, c[0x0][0x178], PT ;  /* 0x00005e001f007a0c */ /* 0x000fc40003fc6270 */
[----:B------:R-:W-:Y:S01]  /*1d20*/  PRMT R59, RZ, 0x7610, R59 ;  /* 0x00007610ff3b7816 */ /* 0x000fe2000000003b */
[----:B------:R0:W5:Y:S01]  /*1d30*/  @!P5 LDG.E.U16 R61, [R38.64+0x2006] ;  /* 0x00200604263dd981 */ /* 0x000162000c1e1500 */
[----:B------:R-:W-:Y:S02]  /*1d40*/  ISETP.GE.AND P4, PT, R28, c[0x0][0x178], PT ;  /* 0x00005e001c007a0c */ /* 0x000fe40003f86270 */
[----:B------:R-:W-:Y:S01]  /*1d50*/  ISETP.GE.AND P5, PT, R16, c[0x0][0x178], PT ;  /* 0x00005e0010007a0c */ /* 0x000fe20003fa6270 */
[----:B------:R-:W-:Y:S01]  /*1d60*/  FMUL R49, R49, R58 ;  /* 0x0000003a31317220 */ /* 0x000fe20000400000 */
[----:B------:R-:W-:Y:S01]  /*1d70*/  PRMT R58, RZ, 0x7610, R58 ;  /* 0x00007610ff3a7816 */ /* 0x000fe2000000003a */
[----:B------:R0:W2:Y:S01]  /*1d80*/  @!P3 LDG.E.U16 R59, [R38.64+0x2002] ;  /* 0x00200204263bb981 */ /* 0x0000a2000c1e1500 */
[----:B------:R-:W-:Y:S02]  /*1d90*/  F2FP.PACK_AB R52, R69, R60 ;  /* 0x0000003c4534723e */ /* 0x000fe400000000ff */
[----:B------:R-:W-:-:S02]  /*1da0*/  ISETP.GE.AND P3, PT, R21, c[0x0][0x178], PT ;  /* 0x00005e0015007a0c */ /* 0x000fc40003f66270 */
[----:B------:R-:W-:Y:S01]  /*1db0*/  PRMT R60, RZ, 0x7610, R60 ;  /* 0x00007610ff3c7816 */ /* 0x000fe2000000003c */
[----:B------:R0:W2:Y:S01]  /*1dc0*/  @!P6 LDG.E.U16 R58, [R38.64+0x2000] ;  /* 0x00200004263ae981 */ /* 0x0000a2000c1e1500 */
[----:B------:R-:W-:Y:S02]  /*1dd0*/  PRMT R66, RZ, 0x7610, R66 ;  /* 0x00007610ff427816 */ /* 0x000fe40000000042 */
[----:B------:R-:W-:Y:S02]  /*1de0*/  ISETP.GE.AND P6, PT, R19, c[0x0][0x178], PT ;  /* 0x00005e0013007a0c */ /* 0x000fe40003fc6270 */
[----:B------:R-:W-:Y:S01]  /*1df0*/  PRMT R62, RZ, 0x7610, R62 ;  /* 0x00007610ff3e7816 */ /* 0x000fe2000000003e */
[----:B------:R0:W2:Y:S01]  /*1e00*/  @!P4 LDG.E.U16 R60, [R38.64+0x2004] ;  /* 0x00200404263cc981 */ /* 0x0000a2000c1e1500 */
[----:B------:R-:W-:-:S03]  /*1e10*/  ISETP.GE.AND P4, PT, R23, c[0x0][0x178], PT ;  /* 0x00005e0017007a0c */ /* 0x000fc60003f86270 */
[----:B------:R0:W2:Y:S01]  /*1e20*/  @!P5 LDG.E.U16 R66, [R38.64+0x200e] ;  /* 0x00200e042642d981 */ /* 0x0000a2000c1e1500 */
[----:B------:R-:W-:Y:S02]  /*1e30*/  ISETP.GE.AND P5, PT, R12, c[0x0][0x178], PT ;  /* 0x00005e000c007a0c */ /* 0x000fe40003fa6270 */
[----:B------:R-:W-:Y:S01]  /*1e40*/  PRMT R65, RZ, 0x7610, R65 ;  /* 0x00007610ff417816 */ /* 0x000fe20000000041 */
[----:B------:R0:W2:Y:S01]  /*1e50*/  @!P3 LDG.E.U16 R62, [R38.64+0x2008] ;  /* 0x00200804263eb981 */ /* 0x0000a2000c1e1500 */
[----:B------:R-:W-:Y:S02]  /*1e60*/  ISETP.NE.AND P3, PT, R67, RZ, PT ;  /* 0x000000ff4300720c */ /* 0x000fe40003f65270 */
[----:B------:R-:W-:Y:S02]  /*1e70*/  PRMT R63, RZ, 0x7610, R63 ;  /* 0x00007610ff3f7816 */ /* 0x000fe4000000003f */
[----:B------:R-:W-:Y:S01]  /*1e80*/  PRMT R67, RZ, 0x7610, R67 ;  /* 0x00007610ff437816 */ /* 0x000fe20000000043 */
[----:B------:R0:W2:Y:S01]  /*1e90*/  @!P6 LDG.E.U16 R65, [R38.64+0x200c] ;  /* 0x00200c042641e981 */ /* 0x0000a2000c1e1500 */
[----:B------:R-:W-:-:S03]  /*1ea0*/  ISETP.GE.AND P6, PT, R3, c[0x0][0x178], PT ;  /* 0x00005e0003007a0c */ /* 0x000fc60003fc6270 */
[----:B------:R0:W2:Y:S01]  /*1eb0*/  @!P4 LDG.E.U16 R63, [R38.64+0x200a] ;  /* 0x00200a04263fc981 */ /* 0x0000a2000c1e1500 */
[----:B------:R-:W-:-:S03]  /*1ec0*/  ISETP.NE.AND P4, PT, R68, RZ, PT ;  /* 0x000000ff4400720c */ /* 0x000fc60003f85270 */
[----:B------:R0:W2:Y:S01]  /*1ed0*/  @!P5 LDG.E.U16 R67, [R38.64+0x3000] ;  /* 0x003000042643d981 */ /* 0x0000a2000c1e1500 */
[----:B------:R-:W-:Y:S02]  /*1ee0*/  ISETP.NE.AND P5, PT, R71, RZ, PT ;  /* 0x000000ff4700720c */ /* 0x000fe40003fa5270 */
[----:B------:R-:W-:Y:S01]  /*1ef0*/  PRMT R68, RZ, 0x7610, R68 ;  /* 0x00007610ff447816 */ /* 0x000fe20000000044 */
[----:B------:R0:W2:Y:S01]  /*1f00*/  @!P3 LDG.E.U16 R73, [R38.64+0x3008] ;  /* 0x003008042649b981 */ /* 0x0000a2000c1e1500 */
[----:B------:R-:W-:Y:S02]  /*1f10*/  PRMT R69, RZ, 0x7610, R69 ;  /* 0x00007610ff457816 */ /* 0x000fe40000000045 */
[----:B------:R-:W-:Y:S02]  /*1f20*/  PRMT R70, RZ, 0x7610, R70 ;  /* 0x00007610ff467816 */ /* 0x000fe40000000046 */
[----:B------:R-:W-:Y:S01]  /*1f30*/  PRMT R75, RZ, 0x7610, R75 ;  /* 0x00007610ff4b7816 */ /* 0x000fe2000000004b */
[----:B------:R0:W2:Y:S01]  /*1f40*/  @!P6 LDG.E.U16 R68, [R38.64+0x3002] ;  /* 0x003002042644e981 */ /* 0x0000a2000c1e1500 */
[----:B------:R-:W-:-:S02]  /*1f50*/  ISETP.GE.AND P6, PT, R0, c[0x0][0x178], PT ;  /* 0x00005e0000007a0c */ /* 0x000fc40003fc6270 */
[----:B------:R-:W-:Y:S01]  /*1f60*/  P2R R71, PR, RZ, 0x20 ;  /* 0x00000020ff477803 */ /* 0x000fe20000000000 */
[----:B------:R0:W2:Y:S01]  /*1f70*/  @!P5 LDG.E.U16 R69, [R38.64+0x3004] ;  /* 0x003004042645d981 */ /* 0x0000a2000c1e1500 */
[----:B------:R-:W-:-:S03]  /*1f80*/  ISETP.GE.AND P5, PT, R77, c[0x0][0x178], PT ;  /* 0x00005e004d007a0c */ /* 0x000fc60003fa6270 */
[----:B------:R0:W2:Y:S04]  /*1f90*/  @!P4 LDG.E.U16 R70, [R38.64+0x3006] ;  /* 0x003006042646c981 */ /* 0x0000a8000c1e1500 */
[----:B------:R0:W2:Y:S01]  /*1fa0*/  @!P1 LDG.E.U16 R75, [R38.64+0x300c] ;  /* 0x00300c04264b9981 */ /* 0x0000a2000c1e1500 */
[----:B------:R-:W-:Y:S01]  /*1fb0*/  PRMT R0, R50, 0x7632, R0 ;  /* 0x0000763232007816 */ /* 0x000fe20000000000 */
[----:B0-----:R-:W-:-:S04]  /*1fc0*/  IMAD.MOV.U32 R38, RZ, RZ, 0x2 ;  /* 0x00000002ff267424 */ /* 0x001fc800078e00ff */
[----:B------:R-:W-:-:S05]  /*1fd0*/  IMAD.WIDE R38, R77, R38, c[0x0][0x170] ;  /* 0x00005c004d267625 */ /* 0x000fca00078e0226 */
[----:B------:R-:W-:Y:S01]  /*1fe0*/  @!P6 STG.E.U16 [R38.64+0x2], R0 ;  /* 0x000002002600e986 */ /* 0x000fe2000c101504 */
[----:B------:R-:W-:-:S03]  /*1ff0*/  ISETP.GE.AND P6, PT, R7, c[0x0][0x178], PT ;  /* 0x00005e0007007a0c */ /* 0x000fc60003fc6270 */
[----:B------:R-:W-:Y:S01]  /*2000*/  @!P5 STG.E.U16 [R38.64], R50 ;  /* 0x000000322600d986 */ /* 0x000fe2000c101504 */
[----:B------:R-:W-:Y:S02]  /*2010*/  ISETP.GE.AND P5, PT, R15, c[0x0][0x178], PT ;  /* 0x00005e000f007a0c */ /* 0x000fe40003fa6270 */
[----:B------:R-:W-:-:S07]  /*2020*/  PRMT R7, R51, 0x7632, R7 ;  /* 0x0000763233077816 */ /* 0x000fce0000000007 */
[----:B------:R0:W-:Y:S01]  /*2030*/  @!P6 STG.E.U16 [R38.64+0x6], R7 ;  /* 0x000006072600e986 */ /* 0x0001e2000c101504 */
[----:B------:R-:W-:-:S03]  /*2040*/  ISETP.GE.AND P6, PT, R20, c[0x0][0x178], PT ;  /* 0x00005e0014007a0c */ /* 0x000fc60003fc6270 */
[----:B------:R-:W-:Y:S01]  /*2050*/  @!P5 STG.E.U16 [R38.64+0x4], R51 ;  /* 0x000004332600d986 */ /* 0x000fe2000c101504 */
        /* <DEDUP_REMOVED lines=11> */
[----:B0-----:R-:W-:-:S07]  /*2110*/  PRMT R7, R54, 0x7632, R7 ;  /* 0x0000763236077816 */ /* 0x001fce0000000007 */
[----:B------:R0:W-:Y:S01]  /*2120*/  @!P6 STG.E.U16 [R38.64+0x1002], R7 ;  /* 0x001002072600e986 */ /* 0x0001e2000c101504 */
[----:B------:R-:W-:-:S03]  /*2130*/  ISETP.GE.AND P6, PT, R46, c[0x0][0x178], PT ;  /* 0x00005e002e007a0c */ /* 0x000fc60003fc6270 */
[----:B------:R-:W-:Y:S01]  /*2140*/  @!P5 STG.E.U16 [R38.64+0x1000], R54 ;  /* 0x001000362600d986 */ /* 0x000fe2000c101504 */
[----:B------:R-:W-:-:S04]  /*2150*/  ISETP.GE.AND P5, PT, R45, c[0x0][0x178], PT ;  /* 0x00005e002d007a0c */ /* 0x000fc80003fa6270 */
[----:B------:R-:W-:-:S05]  /*2160*/  SEL R0, R48, RZ, !P5 ;  /* 0x000000ff30007207 */ /* 0x000fca0006800000 */
[----:B------:R-:W-:Y:S01]  /*2170*/  @!P6 STG.E.U16 [R38.64+0x1004], R55 ;  /* 0x001004372600e986 */ /* 0x000fe2000c101504 */
[----:B------:R-:W-:Y:S01]  /*2180*/  HADD2.F32 R0, -RZ, R0.H0_H0 ;  /* 0x20000000ff007230 */ /* 0x000fe20000004100 */
[----:B------:R-:W-:Y:S02]  /*2190*/  ISETP.NE.AND P6, PT, R64, RZ, PT ;  /* 0x000000ff4000720c */ /* 0x000fe40003fc5270 */
[----:B------:R-:W-:Y:S02]  /*21a0*/  P2R R72, PR, RZ, 0x10 ;  /* 0x00000010ff487803 */ /* 0x000fe40000000000 */
[----:B------:R-:W-:Y:S01]  /*21b0*/  FMUL R0, R0, R47 ;  /* 0x0000002f00007220 */ /* 0x000fe20000400000 */
[----:B------:R-:W-:Y:S02]  /*21c0*/  SEL R42, R42, RZ, !P6 ;  /* 0x000000ff2a2a7207 */ /* 0x000fe40007000000 */
[----:B------:R-:W-:Y:S02]  /*21d0*/  ISETP.GE.AND P4, PT, R44, c[0x0][0x178], PT ;  /* 0x00005e002c007a0c */ /* 0x000fe40003f86270 */
[----:B------:R-:W-:Y:S01]  /*21e0*/  F2FP.PACK_AB R0, R0, R49 ;  /* 0x000000310000723e */ /* 0x000fe200000000ff */
[----:B------:R-:W-:Y:S01]  /*21f0*/  HADD2.F32 R35, -RZ, R42.H0_H0 ;  /* 0x2000002aff237230 */ /* 0x000fe20000004100 */
[----:B-1----:R-:W-:-:S02]  /*2200*/  PRMT R11, R55, 0x7632, R11 ;  /* 0x00007632370b7816 */ /* 0x002fc4000000000b */
[C---:B------:R-:W-:Y:S02]  /*2210*/  PRMT R15, R0.reuse, 0x7610, R15 ;  /* 0x00007610000f7816 */ /* 0x040fe4000000000f */
[----:B------:R-:W-:Y:S01]  /*2220*/  PRMT R20, R0, 0x7632, R20 ;  /* 0x0000763200147816 */ /* 0x000fe20000000014 */
[----:B------:R-:W-:-:S04]  /*2230*/  FADD R0, RZ, -R35 ;  /* 0x80000023ff007221 */ /* 0x000fc80000000000 */
[----:B0-----:R-:W-:Y:S01]  /*2240*/  FMUL R7, R0, 1.4426950216293334961 ;  /* 0x3fb8aa3b00077820 */ /* 0x001fe20000400000 */
[----:B------:R0:W-:Y:S01]  /*2250*/  @!P4 STG.E.U16 [R38.64+0x1006], R11 ;  /* 0x0010060b2600c986 */ /* 0x0001e2000c101504 */
[----:B------:R-:W-:-:S03]  /*2260*/  ISETP.GE.AND P4, PT, R43, c[0x0][0x178], PT ;  /* 0x00005e002b007a0c */ /* 0x000fc60003f86270 */
[----:B------:R-:W-:-:S10]  /*2270*/  FSETP.GEU.AND P6, PT, R7, -126, PT ;  /* 0xc2fc00000700780b */ /* 0x000fd40003fce000 */
[----:B------:R1:W-:Y:S01]  /*2280*/  @!P4 STG.E.U16 [R38.64+0x1008], R15 ;  /* 0x0010080f2600c986 */ /* 0x0003e2000c101504 */
[----:B------:R-:W-:Y:S02]  /*2290*/  ISETP.GE.AND P4, PT, R40, c[0x0][0x178], PT ;  /* 0x00005e0028007a0c */ /* 0x000fe40003f86270 */
[----:B------:R-:W-:Y:S02]  /*22a0*/  @!P6 FMUL R7, R7, 0.5 ;  /* 0x3f0000000707e820 */ /* 0x000fe40000400000 */
[----:B------:R-:W-:Y:S02]  /*22b0*/  SEL R41, R41, RZ, !P4 ;  /* 0x000000ff29297207 */ /* 0x000fe40006000000 */
[----:B0-----:R-:W0:Y:S03]  /*22c0*/  MUFU.EX2 R11, R7 ;  /* 0x00000007000b7308 */ /* 0x001e260000000800 */
[----:B------:R-:W-:-:S05]  /*22d0*/  HADD2.F32 R41, -RZ, R41.H0_H0 ;  /* 0x20000029ff297230 */ /* 0x000fca0000004100 */
[----:B------:R-:W-:-:S04]  /*22e0*/  FADD R0, RZ, -R41 ;  /* 0x80000029ff007221 */ /* 0x000fc80000000000 */
[----:B------:R-:W-:Y:S01]  /*22f0*/  FMUL R0, R0, 1.4426950216293334961 ;  /* 0x3fb8aa3b00007820 */ /* 0x000fe20000400000 */
[----:B0-----:R-:W-:-:S04]  /*2300*/  @!P6 FMUL R11, R11, R11 ;  /* 0x0000000b0b0be220 */ /* 0x001fc80000400000 */
[----:B------:R-:W-:-:S13]  /*2310*/  FSETP.GEU.AND P6, PT, R0, -126, PT ;  /* 0xc2fc00000000780b */ /* 0x000fda0003fce000 */
[----:B------:R-:W-:-:S04]  /*2320*/  @!P6 FMUL R0, R0, 0.5 ;  /* 0x3f0000000000e820 */ /* 0x000fc80000400000 */
[----:B-1----:R-:W0:Y:S01]  /*2330*/  MUFU.EX2 R15, R0 ;  /* 0x00000000000f7308 */ /* 0x002e220000000800 */
[----:B------:R-:W-:Y:S01]  /*2340*/  FADD R11, R11, 1 ;  /* 0x3f8000000b0b7421 */ /* 0x000fe20000000000 */
[----:B------:R1:W-:Y:S01]  /*2350*/  @!P5 STG.E.U16 [R38.64+0x100a], R20 ;  /* 0x00100a142600d986 */ /* 0x0003e2000c101504 */
[----:B0-----:R-:W-:-:S03]  /*2360*/  @!P6 FMUL R15, R15, R15 ;  /* 0x0000000f0f0fe220 */ /* 0x001fc60000400000 */
[----:B------:R-:W-:Y:S01]  /*2370*/  FSETP.GT.AND P6, PT, R11, 8.50705917302346158658e+37, PT ;  /* 0x7e8000000b00780b */ /* 0x000fe20003fc4000 */
[----:B------:R-:W-:-:S03]  /*2380*/  FADD R15, R15, 1 ;  /* 0x3f8000000f0f7421 */ /* 0x000fc60000000000 */
[----:B-1----:R-:W-:-:S09]  /*2390*/  FSEL R20, R5, 1, P6 ;  /* 0x3f80000005147808 */ /* 0x002fd20003000000 */
[----:B------:R-:W-:Y:S01]  /*23a0*/  @P6 FMUL R11, R11, 0.25 ;  /* 0x3e8000000b0b6820 */ /* 0x000fe20000400000 */
[----:B------:R-:W-:-:S05]  /*23b0*/  FSETP.GT.AND P6, PT, R15, 8.50705917302346158658e+37, PT ;  /* 0x7e8000000f00780b */ /* 0x000fca0003fc4000 */
[----:B------:R-:W0:Y:S08]  /*23c0*/  MUFU.RCP R11, R11 ;  /* 0x0000000b000b7308 */ /* 0x000e300000001000 */
[----:B------:R-:W-:-:S06]  /*23d0*/  @P6 FMUL R15, R15, 0.25 ;  /* 0x3e8000000f0f6820 */ /* 0x000fcc0000400000 */
[----:B------:R-:W1:Y:S01]  /*23e0*/  MUFU.RCP R15, R15 ;  /* 0x0000000f000f7308 */ /* 0x000e620000001000 */
[----:B------:R-:W-:Y:S01]  /*23f0*/  FSEL R0, R5, 1, P6 ;  /* 0x3f80000005007808 */ /* 0x000fe20003000000 */
[----:B0-----:R-:W-:Y:S01]  /*2400*/  FMUL R20, R11, R20 ;  /* 0x000000140b147220 */ /* 0x001fe20000400000 */
[----:B------:R-:W-:-:S03]  /*2410*/  ISETP.GE.AND P6, PT, R37, c[0x0][0x178], PT ;  /* 0x00005e0025007a0c */ /* 0x000fc60003fc6270 */
[----:B------:R-:W-:Y:S01]  /*2420*/  FMUL R7, R35, R20 ;  /* 0x0000001423077220 */ /* 0x000fe20000400000 */
[----:B-1----:R-:W-:-:S04]  /*2430*/  FMUL R0, R15, R0 ;  /* 0x000000000f007220 */ /* 0x002fc80000400000 */
[----:B------:R-:W-:Y:S01]  /*2440*/  FMUL R35, R41, R0 ;  /* 0x0000000029237220 */ /* 0x000fe20000400000 */
[----:B---3--:R-:W-:-:S05]  /*2450*/  SEL R0, R56, RZ, !P6 ;  /* 0x000000ff38007207 */ /* 0x008fca0007000000 */
[----:B------:R-:W-:-:S05]  /*2460*/  HADD2.F32 R0, -RZ, R0.H0_H0 ;  /* 0x20000000ff007230 */ /* 0x000fca0000004100 */
[----:B------:R-:W-:Y:S01]  /*2470*/  FMUL R7, R0, R7 ;  /* 0x0000000700077220 */ /* 0x000fe20000400000 */
[----:B----4-:R-:W-:Y:S02]  /*2480*/  SEL R0, R57, RZ, !P4 ;  /* 0x000000ff39007207 */ /* 0x010fe40006000000 */
[----:B------:R-:W-:-:S03]  /*2490*/  ISETP.GE.AND P5, PT, R31, c[0x0][0x178], PT ;  /* 0x00005e001f007a0c */ /* 0x000fc60003fa6270 */
[----:B------:R-:W-:Y:S01]  /*24a0*/  HADD2.F32 R0, -RZ, R0.H0_H0 ;  /* 0x20000000ff007230 */ /* 0x000fe20000004100 */
[----:B------:R-:W-:-:S04]  /*24b0*/  SEL R34, R34, RZ, !P5 ;  /* 0x000000ff22227207 */ /* 0x000fc80006800000 */
[----:B------:R-:W-:Y:S01]  /*24c0*/  FMUL R0, R0, R35 ;  /* 0x0000002300007220 */ /* 0x000fe20000400000 */
[----:B------:R-:W-:-:S04]  /*24d0*/  HADD2.F32 R35, -RZ, R34.H0_H0 ;  /* 0x20000022ff237230 */ /* 0x000fc80000004100 */
[----:B------:R-:W-:-:S04]  /*24e0*/  F2FP.PACK_AB R0, R0, R7 ;  /* 0x000000070000723e */ /* 0x000fc800000000ff */
[C---:B------:R-:W-:Y:S02]  /*24f0*/  PRMT R20, R0.reuse, 0x7610, R20 ;  /* 0x0000761000147816 */ /* 0x040fe40000000014 */
[----:B------:R-:W-:Y:S01]  /*2500*/  PRMT R15, R0, 0x7632, R15 ;  /* 0x00007632000f7816 */ /* 0x000fe2000000000f */
[----:B------:R-:W-:-:S04]  /*2510*/  FADD R0, RZ, -R35 ;  /* 0x80000023ff007221 */ /* 0x000fc80000000000 */
[----:B------:R-:W-:Y:S01]  /*2520*/  FMUL R7, R0, 1.4426950216293334961 ;  /* 0x3fb8aa3b00077820 */ /* 0x000fe20000400000 */
[----:B------:R-:W-:Y:S04]  /*2530*/  @!P6 STG.E.U16 [R38.64+0x100c], R20 ;  /* 0x00100c142600e986 */ /* 0x000fe8000c101504 */
[----:B------:R-:W-:Y:S01]  /*2540*/  FSETP.GEU.AND P6, PT, R7, -126, PT ;  /* 0xc2fc00000700780b */ /* 0x000fe20003fce000 */
[----:B------:R0:W-:Y:S01]  /*2550*/  @!P4 STG.E.U16 [R38.64+0x100e], R15 ;  /* 0x00100e0f2600c986 */ /* 0x0001e2000c101504 */
[----:B------:R-:W-:-:S04]  /*2560*/  ISETP.GE.AND P4, PT, R33, c[0x0][0x178], PT ;  /* 0x00005e0021007a0c */ /* 0x000fc80003f86270 */
[----:B------:R-:W-:-:S07]  /*2570*/  SEL R32, R32, RZ, !P4 ;  /* 0x000000ff20207207 */ /* 0x000fce0006000000 */
[----:B------:R-:W-:Y:S01]  /*2580*/  @!P6 FMUL R7, R7, 0.5 ;  /* 0x3f0000000707e820 */ /* 0x000fe20000400000 */
[----:B------:R-:W-:-:S03]  /*2590*/  HADD2.F32 R33, -RZ, R32.H0_H0 ;  /* 0x20000020ff217230 */ /* 0x000fc60000004100 */
[----:B------:R-:W1:Y:S02]  /*25a0*/  MUFU.EX2 R11, R7 ;  /* 0x00000007000b7308 */ /* 0x000e640000000800 */
[----:B------:R-:W-:-:S04]  /*25b0*/  FADD R0, RZ, -R33 ;  /* 0x80000021ff007221 */ /* 0x000fc80000000000 */
[----:B------:R-:W-:Y:S01]  /*25c0*/  FMUL R0, R0, 1.4426950216293334961 ;  /* 0x3fb8aa3b00007820 */ /* 0x000fe20000400000 */
[----:B-1----:R-:W-:-:S04]  /*25d0*/  @!P6 FMUL R11, R11, R11 ;  /* 0x0000000b0b0be220 */ /* 0x002fc80000400000 */
[----:B------:R-:W-:-:S13]  /*25e0*/  FSETP.GEU.AND P6, PT, R0, -126, PT ;  /* 0xc2fc00000000780b */ /* 0x000fda0003fce000 */
[----:B------:R-:W-:-:S04]  /*25f0*/  @!P6 FMUL R0, R0, 0.5 ;  /* 0x3f0000000000e820 */ /* 0x000fc80000400000 */
[----:B0-----:R-:W0:Y:S01]  /*2600*/  MUFU.EX2 R15, R0 ;  /* 0x00000000000f7308 */ /* 0x001e220000000800 */
[----:B------:R-:W-:Y:S01]  /*2610*/  FADD R11, R11, 1 ;  /* 0x3f8000000b0b7421 */ /* 0x000fe20000000000 */
[----:B0-----:R-:W-:-:S04]  /*2620*/  @!P6 FMUL R15, R15, R15 ;  /* 0x0000000f0f0fe220 */ /* 0x001fc80000400000 */
[----:B------:R-:W-:Y:S01]  /*2630*/  FSETP.GT.AND P6, PT, R11, 8.50705917302346158658e+37, PT ;  /* 0x7e8000000b00780b */ /* 0x000fe20003fc4000 */
[----:B------:R-:W-:-:S03]  /*2640*/  FADD R15, R15, 1 ;  /* 0x3f8000000f0f7421 */ /* 0x000fc60000000000 */
[----:B------:R-:W-:-:S09]  /*2650*/  FSEL R20, R5, 1, P6 ;  /* 0x3f80000005147808 */ /* 0x000fd20003000000 */
[----:B------:R-:W-:Y:S01]  /*2660*/  @P6 FMUL R11, R11, 0.25 ;  /* 0x3e8000000b0b6820 */ /* 0x000fe20000400000 */
[----:B------:R-:W-:-:S05]  /*2670*/  FSETP.GT.AND P6, PT, R15, 8.50705917302346158658e+37, PT ;  /* 0x7e8000000f00780b */ /* 0x000fca0003fc4000 */
[----:B------:R-:W0:Y:S01]  /*2680*/  MUFU.RCP R11, R11 ;  /* 0x0000000b000b7308 */ /* 0x000e220000001000 */
[----:B------:R-:W-:-:S07]  /*2690*/  FSEL R26, R5, 1, P6 ;  /* 0x3f800000051a7808 */ /* 0x000fce0003000000 */
[----:B------:R-:W-:Y:S01]  /*26a0*/  @P6 FMUL R15, R15, 0.25 ;  /* 0x3e8000000f0f6820 */ /* 0x000fe20000400000 */
[----:B------:R-:W-:-:S05]  /*26b0*/  ISETP.GE.AND P6, PT, R31, c[0x0][0x178], PT ;  /* 0x00005e001f007a0c */ /* 0x000fca0003fc6270 */
[----:B------:R-:W1:Y:S01]  /*26c0*/  MUFU.RCP R15, R15 ;  /* 0x0000000f000f7308 */ /* 0x000e620000001000 */
[----:B--2---:R-:W-:Y:S01]  /*26d0*/  SEL R0, R58, RZ, !P6 ;  /* 0x000000ff3a007207 */ /* 0x004fe20007000000 */
[----:B0-----:R-:W-:-:S04]  /*26e0*/  FMUL R20, R11, R20 ;  /* 0x000000140b147220 */ /* 0x001fc80000400000 */
[----:B------:R-:W-:Y:S01]  /*26f0*/  HADD2.F32 R0, -RZ, R0.H0_H0 ;  /* 0x20000000ff007230 */ /* 0x000fe20000004100 */
[----:B------:R-:W-:-:S04]  /*2700*/  FMUL R7, R35, R20 ;  /* 0x0000001423077220 */ /* 0x000fc80000400000 */
[----:B------:R-:W-:Y:S01]  /*2710*/  FMUL R7, R0, R7 ;  /* 0x0000000700077220 */ /* 0x000fe20000400000 */
[----:B------:R-:W-:Y:S01]  /*2720*/  SEL R0, R59, RZ, !P4 ;  /* 0x000000ff3b007207 */ /* 0x000fe20006000000 */
[----:B-1----:R-:W-:-:S04]  /*2730*/  FMUL R26, R15, R26 ;  /* 0x0000001a0f1a7220 */ /* 0x002fc80000400000 */
[----:B------:R-:W-:Y:S01]  /*2740*/  HADD2.F32 R0, -RZ, R0.H0_H0 ;  /* 0x20000000ff007230 */ /* 0x000fe20000004100 */
[----:B------:R-:W-:Y:S01]  /*2750*/  ISETP.GE.AND P5, PT, R28, c[0x0][0x178], PT ;  /* 0x00005e001c007a0c */ /* 0x000fe20003fa6270 */
[----:B------:R-:W-:-:S03]  /*2760*/  FMUL R31, R33, R26 ;  /* 0x0000001a211f7220 */ /* 0x000fc60000400000 */
[----:B------:R-:W-:Y:S01]  /*2770*/  SEL R29, R29, RZ, !P5 ;  /* 0x000000ff1d1d7207 */ /* 0x000fe20006800000 */
[----:B------:R-:W-:-:S04]  /*2780*/  FMUL R0, R0, R31 ;  /* 0x0000001f00007220 */ /* 0x000fc80000400000 */
[----:B------:R-:W-:Y:S01]  /*2790*/  HADD2.F32 R29, -RZ, R29.H0_H0 ;  /* 0x2000001dff1d7230 */ /* 0x000fe20000004100 */
        /* <DEDUP_REMOVED lines=26> */
[----:B------:R-:W0:Y:S08]  /*2940*/  MUFU.RCP R11, R11 ;  /* 0x0000000b000b7308 */ /* 0x000e300000001000 */
[----:B------:R-:W-:-:S06]  /*2950*/  @P6 FMUL R15, R15, 0.25 ;  /* 0x3e8000000f0f6820 */ /* 0x000fcc0000400000 */
[----:B------:R-:W1:Y:S01]  /*2960*/  MUFU.RCP R15, R15 ;  /* 0x0000000f000f7308 */ /* 0x000e620000001000 */
[----:B------:R-:W-:Y:S02]  /*2970*/  FSEL R26, R5, 1, P6 ;  /* 0x3f800000051a7808 */ /* 0x000fe40003000000 */
[----:B------:R-:W-:Y:S02]  /*2980*/  ISETP.GE.AND P6, PT, R28, c[0x0][0x178], PT ;  /* 0x00005e001c007a0c */ /* 0x000fe40003fc6270 */
[----:B-----5:R-:W-:Y:S02]  /*2990*/  SEL R7, R61, RZ, !P4 ;  /* 0x000000ff3d077207 */ /* 0x020fe40006000000 */
[----:B------:R-:W-:Y:S01]  /*29a0*/  SEL R0, R60, RZ, !P6 ;  /* 0x000000ff3c007207 */ /* 0x000fe20007000000 */
[----:B0-----:R-:W-:Y:S01]  /*29b0*/  FMUL R20, R11, R20 ;  /* 0x000000140b147220 */ /* 0x001fe20000400000 */
[----:B------:R-:W-:Y:S01]  /*29c0*/  ISETP.GE.AND P5, PT, R21, c[0x0][0x178], PT ;  /* 0x00005e0015007a0c */ /* 0x000fe20003fa6270 */
[----:B------:R-:W-:-:S02]  /*29d0*/  HADD2.F32 R7, -RZ, R7.H0_H0 ;  /* 0x20000007ff077230 */ /* 0x000fc40000004100 */
[----:B------:R-:W-:Y:S01]  /*29e0*/  HADD2.F32 R0, -RZ, R0.H0_H0 ;  /* 0x20000000ff007230 */ /* 0x000fe20000004100 */
[----:B-1----:R-:W-:Y:S01]  /*29f0*/  FMUL R26, R15, R26 ;  /* 0x0000001a0f1a7220 */ /* 0x002fe20000400000 */
[----:B------:R-:W-:-:S03]  /*2a00*/  FMUL R25, R29, R20 ;  /* 0x000000141d197220 */ /* 0x000fc60000400000 */
[----:B------:R-:W-:Y:S01]  /*2a10*/  FMUL R26, R27, R26 ;  /* 0x0000001a1b1a7220 */ /* 0x000fe20000400000 */
[----:B------:R-:W-:Y:S01]  /*2a20*/  FMUL R0, R0, R25 ;  /* 0x0000001900007220 */ /* 0x000fe20000400000 */
[----:B------:R-:W-:Y:S02]  /*2a30*/  SEL R24, R24, RZ, !P5 ;  /* 0x000000ff18187207 */ /* 0x000fe40006800000 */
[----:B------:R-:W-:-:S03]  /*2a40*/  FMUL R7, R7, R26 ;  /* 0x0000001a07077220 */ /* 0x000fc60000400000 */
[----:B------:R-:W-:Y:S02]  /*2a50*/  HADD2.F32 R25, -RZ, R24.H0_H0 ;  /* 0x20000018ff197230 */ /* 0x000fe40000004100 */
[----:B------:R-:W-:-:S04]  /*2a60*/  F2FP.PACK_AB R0, R7, R0 ;  /* 0x000000000700723e */ /* 0x000fc800000000ff */
[C---:B------:R-:W-:Y:S02]  /*2a70*/  PRMT R20, R0.reuse, 0x7610, R20 ;  /* 0x0000761000147816 */ /* 0x040fe40000000014 */
[----:B------:R-:W-:Y:S01]  /*2a80*/  PRMT R15, R0, 0x7632, R15 ;  /* 0x00007632000f7816 */ /* 0x000fe2000000000f */
[----:B------:R-:W-:-:S04]  /*2a90*/  FADD R0, RZ, -R25 ;  /* 0x80000019ff007221 */ /* 0x000fc80000000000 */
[----:B------:R-:W-:Y:S01]  /*2aa0*/  FMUL R7, R0, 1.4426950216293334961 ;  /* 0x3fb8aa3b00077820 */ /* 0x000fe20000400000 */
[----:B------:R-:W-:Y:S04]  /*2ab0*/  @!P6 STG.E.U16 [R38.64+0x2004], R20 ;  /* 0x002004142600e986 */ /* 0x000fe8000c101504 */
[----:B------:R-:W-:Y:S02]  /*2ac0*/  FSETP.GEU.AND P6, PT, R7, -126, PT ;  /* 0xc2fc00000700780b */ /* 0x000fe40003fce000 */
[----:B------:R-:W-:-:S04]  /*2ad0*/  ISETP.GE.AND P5, PT, R23, c[0x0][0x178], PT ;  /* 0x00005e0017007a0c */ /* 0x000fc80003fa6270 */
[----:B------:R-:W-:-:S07]  /*2ae0*/  SEL R22, R22, RZ, !P5 ;  /* 0x000000ff16167207 */ /* 0x000fce0006800000 */
[----:B------:R-:W-:Y:S01]  /*2af0*/  @!P6 FMUL R7, R7, 0.5 ;  /* 0x3f0000000707e820 */ /* 0x000fe20000400000 */
[----:B------:R-:W-:-:S03]  /*2b00*/  HADD2.F32 R23, -RZ, R22.H0_H0 ;  /* 0x20000016ff177230 */ /* 0x000fc60000004100 */
[----:B------:R-:W0:Y:S02]  /*2b10*/  MUFU.EX2 R11, R7 ;  /* 0x00000007000b7308 */ /* 0x000e240000000800 */
[----:B------:R-:W-:-:S04]  /*2b20*/  FADD R0, RZ, -R23 ;  /* 0x80000017ff007221 */ /* 0x000fc80000000000 */
[----:B------:R-:W-:Y:S01]  /*2b30*/  FMUL R0, R0, 1.4426950216293334961 ;  /* 0x3fb8aa3b00007820 */ /* 0x000fe20000400000 */
[----:B0-----:R-:W-:-:S04]  /*2b40*/  @!P6 FMUL R11, R11, R11 ;  /* 0x0000000b0b0be220 */ /* 0x001fc80000400000 */
[----:B------:R-:W-:Y:S01]  /*2b50*/  FSETP.GEU.AND P6, PT, R0, -126, PT ;  /* 0xc2fc00000000780b */ /* 0x000fe20003fce000 */
[----:B------:R0:W-:-:S12]  /*2b60*/  @!P4 STG.E.U16 [R38.64+0x2006], R15 ;  /* 0x0020060f2600c986 */ /* 0x0001d8000c101504 */
        /* <DEDUP_REMOVED lines=14> */
[----:B------:R-:W-:Y:S02]  /*2c50*/  SEL R7, R63, RZ, !P5 ;  /* 0x000000ff3f077207 */ /* 0x000fe40006800000 */
        /* <DEDUP_REMOVED lines=17> */
[----:B------:R0:W-:Y:S04]  /*2d70*/  @!P6 STG.E.U16 [R38.64+0x2008], R15 ;  /* 0x0020080f2600e986 */ /* 0x0001e8000c101504 */
[----:B------:R-:W-:Y:S01]  /*2d80*/  FSETP.GEU.AND P6, PT, R7, -126, PT ;  /* 0xc2fc00000700780b */ /* 0x000fe20003fce000 */
[----:B------:R1:W-:Y:S01]  /*2d90*/  @!P5 STG.E.U16 [R38.64+0x200a], R20 ;  /* 0x00200a142600d986 */ /* 0x0003e2000c101504 */
[----:B------:R-:W-:-:S04]  /*2da0*/  ISETP.GE.AND P5, PT, R16, c[0x0][0x178], PT ;  /* 0x00005e0010007a0c */ /* 0x000fc80003fa6270 */
[----:B------:R-:W-:-:S07]  /*2db0*/  SEL R17, R17, RZ, !P5 ;  /* 0x000000ff11117207 */ /* 0x000fce0006800000 */
[----:B------:R-:W-:Y:S01]  /*2dc0*/  @!P6 FMUL R7, R7, 0.5 ;  /* 0x3f0000000707e820 */ /* 0x000fe20000400000 */
[----:B------:R-:W-:-:S03]  /*2dd0*/  HADD2.F32 R21, -RZ, R17.H0_H0 ;  /* 0x20000011ff157230 */ /* 0x000fc60000004100 */
[----:B------:R-:W2:Y:S02]  /*2de0*/  MUFU.EX2 R11, R7 ;  /* 0x00000007000b7308 */ /* 0x000ea40000000800 */
[----:B------:R-:W-:-:S04]  /*2df0*/  FADD R0, RZ, -R21 ;  /* 0x80000015ff007221 */ /* 0x000fc80000000000 */
[----:B------:R-:W-:Y:S01]  /*2e00*/  FMUL R0, R0, 1.4426950216293334961 ;  /* 0x3fb8aa3b00007820 */ /* 0x000fe20000400000 */
[----:B--2---:R-:W-:-:S04]  /*2e10*/  @!P6 FMUL R11, R11, R11 ;  /* 0x0000000b0b0be220 */ /* 0x004fc80000400000 */
        /* <DEDUP_REMOVED lines=12> */
[----:B------:R-:W2:Y:S01]  /*2ee0*/  MUFU.RCP R15, R15 ;  /* 0x0000000f000f7308 */ /* 0x000ea20000001000 */
[----:B-1----:R-:W-:Y:S02]  /*2ef0*/  FSEL R20, R5, 1, P6 ;  /* 0x3f80000005147808 */ /* 0x002fe40003000000 */
[----:B------:R-:W-:Y:S02]  /*2f00*/  ISETP.GE.AND P6, PT, R16, c[0x0][0x178], PT ;  /* 0x00005e0010007a0c */ /* 0x000fe40003fc6270 */
[----:B------:R-:W-:Y:S02]  /*2f10*/  SEL R0, R65, RZ, !P4 ;  /* 0x000000ff41007207 */ /* 0x000fe40006000000 */
[----:B------:R-:W-:Y:S01]  /*2f20*/  SEL R7, R66, RZ, !P6 ;  /* 0x000000ff42077207 */ /* 0x000fe20007000000 */
[----:B0-----:R-:W-:Y:S01]  /*2f30*/  FMUL R18, R11, R18 ;  /* 0x000000120b127220 */ /* 0x001fe20000400000 */
[----:B------:R-:W-:Y:S01]  /*2f40*/  ISETP.GE.AND P5, PT, R12, c[0x0][0x178], PT ;  /* 0x00005e000c007a0c */ /* 0x000fe20003fa6270 */
[----:B------:R-:W-:-:S02]  /*2f50*/  HADD2.F32 R0, -RZ, R0.H0_H0 ;  /* 0x20000000ff007230 */ /* 0x000fc40000004100 */
[----:B------:R-:W-:Y:S01]  /*2f60*/  HADD2.F32 R7, -RZ, R7.H0_H0 ;  /* 0x20000007ff077230 */ /* 0x000fe20000004100 */
[----:B--2---:R-:W-:Y:S01]  /*2f70*/  FMUL R20, R15, R20 ;  /* 0x000000140f147220 */ /* 0x004fe20000400000 */
        /* <DEDUP_REMOVED lines=12> */
[----:B------:R-:W-:Y:S02]  /*3040*/  FSETP.GEU.AND P6, PT, R7, -126, PT ;  /* 0xc2fc00000700780b */ /* 0x000fe40003fce000 */
        /* <DEDUP_REMOVED lines=10> */
[----:B------:R-:W1:Y:S01]  /*30f0*/  MUFU.EX2 R13, R0 ;  /* 0x00000000000d7308 */ /* 0x000e620000000800 */
[----:B------:R-:W-:Y:S01]  /*3100*/  FADD R11, R11, 1 ;  /* 0x3f8000000b0b7421 */ /* 0x000fe20000000000 */
[----:B-1----:R-:W-:-:S04]  /*3110*/  @!P6 FMUL R13, R13, R13 ;  /* 0x0000000d0d0de220 */ /* 0x002fc80000400000 */
[----:B------:R-:W-:Y:S01]  /*3120*/  FSETP.GT.AND P6, PT, R11, 8.50705917302346158658e+37, PT ;  /* 0x7e8000000b00780b */ /* 0x000fe20003fc4000 */
[----:B------:R-:W-:-:S03]  /*3130*/  FADD R13, R13, 1 ;  /* 0x3f8000000d0d7421 */ /* 0x000fc60000000000 */
[----:B------:R-:W-:-:S09]  /*3140*/  FSEL R14, R5, 1, P6 ;  /* 0x3f800000050e7808 */ /* 0x000fd20003000000 */
[----:B------:R-:W-:Y:S01]  /*3150*/  @P6 FMUL R11, R11, 0.25 ;  /* 0x3e8000000b0b6820 */ /* 0x000fe20000400000 */
[----:B------:R-:W-:-:S05]  /*3160*/  FSETP.GT.AND P6, PT, R13, 8.50705917302346158658e+37, PT ;  /* 0x7e8000000d00780b */ /* 0x000fca0003fc4000 */
[----:B------:R-:W1:Y:S08]  /*3170*/  MUFU.RCP R11, R11 ;  /* 0x0000000b000b7308 */ /* 0x000e700000001000 */
[----:B------:R-:W-:-:S06]  /*3180*/  @P6 FMUL R13, R13, 0.25 ;  /* 0x3e8000000d0d6820 */ /* 0x000fcc0000400000 */
[----:B------:R-:W2:Y:S01]  /*3190*/  MUFU.RCP R13, R13 ;  /* 0x0000000d000d7308 */ /* 0x000ea20000001000 */
[----:B0-----:R-:W-:Y:S02]  /*31a0*/  FSEL R16, R5, 1, P6 ;  /* 0x3f80000005107808 */ /* 0x001fe40003000000 */
[----:B------:R-:W-:Y:S02]  /*31b0*/  ISETP.GE.AND P6, PT, R12, c[0x0][0x178], PT ;  /* 0x00005e000c007a0c */ /* 0x000fe40003fc6270 */
[----:B------:R-:W-:Y:S02]  /*31c0*/  SEL R7, R68, RZ, !P5 ;  /* 0x000000ff44077207 */ /* 0x000fe40006800000 */
[----:B------:R-:W-:Y:S02]  /*31d0*/  ISETP.NE.AND P5, PT, R71, RZ, PT ;  /* 0x000000ff4700720c */ /* 0x000fe40003fa5270 */
[----:B------:R-:W-:Y:S01]  /*31e0*/  SEL R0, R67, RZ, !P6 ;  /* 0x000000ff43007207 */ /* 0x000fe20007000000 */
[----:B-1----:R-:W-:Y:S01]  /*31f0*/  FMUL R14, R11, R14 ;  /* 0x0000000e0b0e7220 */ /* 0x002fe20000400000 */
[----:B------:R-:W-:Y:S01]  /*3200*/  SEL R2, R2, RZ, !P5 ;  /* 0x000000ff02027207 */ /* 0x000fe20006800000 */
[----:B------:R-:W-:Y:S01]  /*3210*/  HADD2.F32 R7, -RZ, R7.H0_H0 ;  /* 0x20000007ff077230 */ /* 0x000fe20000004100 */
[----:B--2---:R-:W-:Y:S01]  /*3220*/  FMUL R16, R13, R16 ;  /* 0x000000100d107220 */ /* 0x004fe20000400000 */
[----:B------:R-:W-:Y:S01]  /*3230*/  HADD2.F32 R0, -RZ, R0.H0_H0 ;  /* 0x20000000ff007230 */ /* 0x000fe20000004100 */
[----:B------:R-:W-:-:S02]  /*3240*/  FMUL R15, R15, R14 ;  /* 0x0000000e0f0f7220 */ /* 0x000fc40000400000 */
[----:B------:R-:W-:Y:S01]  /*3250*/  FMUL R16, R17, R16 ;  /* 0x0000001011107220 */ /* 0x000fe20000400000 */
[----:B------:R-:W-:Y:S01]  /*3260*/  HADD2.F32 R17, -RZ, R2.H0_H0 ;  /* 0x20000002ff117230 */ /* 0x000fe20000004100 */
[----:B------:R-:W-:Y:S02]  /*3270*/  FMUL R0, R0, R15 ;  /* 0x0000000f00007220 */ /* 0x000fe40000400000 */
[----:B------:R-:W-:Y:S02]  /*3280*/  FMUL R7, R7, R16 ;  /* 0x0000001007077220 */ /* 0x000fe40000400000 */
[----:B------:R-:W-:-:S03]  /*3290*/  FADD R2, RZ, -R17 ;  /* 0x80000011ff027221 */ /* 0x000fc60000000000 */
[----:B------:R-:W-:Y:S01]  /*32a0*/  F2FP.PACK_AB R0, R7, R0 ;  /* 0x000000000700723e */ /* 0x000fe200000000ff */
[----:B------:R-:W-:-:S04]  /*32b0*/  FMUL R7, R2, 1.4426950216293334961 ;  /* 0x3fb8aa3b02077820 */ /* 0x000fc80000400000 */
[----:B------:R-:W-:Y:S01]  /*32c0*/  @!P6 STG.E.U16 [R38.64+0x3000], R0 ;  /* 0x003000002600e986 */ /* 0x000fe2000c101504 */
[----:B------:R-:W-:-:S03]  /*32d0*/  FSETP.GEU.AND P6, PT, R7, -126, PT ;  /* 0xc2fc00000700780b */ /* 0x000fc60003fce000 */
[----:B------:R0:W-:Y:S01]  /*32e0*/  @!P4 STG.E.U16 [R38.64+0x200c], R19 ;  /* 0x00200c132600c986 */ /* 0x0001e2000c101504 */
[----:B------:R-:W-:-:S04]  /*32f0*/  ISETP.NE.AND P4, PT, R72, RZ, PT ;  /* 0x000000ff4800720c */ /* 0x000fc80003f85270 */
[----:B------:R-:W-:-:S05]  /*3300*/  SEL R9, R9, RZ, !P4 ;  /* 0x000000ff09097207 */ /* 0x000fca0006000000 */
[----:B------:R-:W-:Y:S01]  /*3310*/  @!P6 FMUL R7, R7, 0.5 ;  /* 0x3f0000000707e820 */ /* 0x000fe20000400000 */
[----:B------:R-:W-:-:S03]  /*3320*/  HADD2.F32 R14, -RZ, R9.H0_H0 ;  /* 0x20000009ff0e7230 */ /* 0x000fc60000004100 */
[----:B------:R-:W1:Y:S02]  /*3330*/  MUFU.EX2 R11, R7 ;  /* 0x00000007000b7308 */ /* 0x000e640000000800 */
[----:B------:R-:W-:-:S04]  /*3340*/  FADD R2, RZ, -R14 ;  /* 0x8000000eff027221 */ /* 0x000fc80000000000 */
[----:B------:R-:W-:Y:S01]  /*3350*/  FMUL R9, R2, 1.4426950216293334961 ;  /* 0x3fb8aa3b02097820 */ /* 0x000fe20000400000 */
[----:B-1----:R-:W-:-:S04]  /*3360*/  @!P6 FMUL R11, R11, R11 ;  /* 0x0000000b0b0be220 */ /* 0x002fc80000400000 */
[----:B------:R-:W-:Y:S02]  /*3370*/  FSETP.GEU.AND P6, PT, R9, -126, PT ;  /* 0xc2fc00000900780b */ /* 0x000fe40003fce000 */
[----:B------:R-:W-:-:S11]  /*3380*/  SEL R10, R10, RZ, !P3 ;  /* 0x000000ff0a0a7207 */ /* 0x000fd60005800000 */
        /* <DEDUP_REMOVED lines=9> */
[----:B0-----:R-:W-:-:S03]  /*3420*/  HADD2.F32 R19, -RZ, R8.H0_H0 ;  /* 0x20000008ff137230 */ /* 0x001fc60000004100 */
[----:B------:R-:W0:Y:S02]  /*3430*/  MUFU.EX2 R10, R7 ;  /* 0x00000007000a7308 */ /* 0x000e240000000800 */
[----:B------:R-:W-:-:S04]  /*3440*/  FADD R2, RZ, -R19 ;  /* 0x80000013ff027221 */ /* 0x000fc80000000000 */
[----:B------:R-:W-:Y:S01]  /*3450*/  FMUL R8, R2, 1.4426950216293334961 ;  /* 0x3fb8aa3b02087820 */ /* 0x000fe20000400000 */
[----:B0-----:R-:W-:-:S04]  /*3460*/  @!P6 FMUL R10, R10, R10 ;  /* 0x0000000a0a0ae220 */ /* 0x001fc80000400000 */
[----:B------:R-:W-:Y:S02]  /*3470*/  FSETP.GEU.AND P6, PT, R8, -126, PT ;  /* 0xc2fc00000800780b */ /* 0x000fe40003fce000 */
[----:B------:R-:W-:-:S11]  /*3480*/  SEL R4, R4, RZ, !P1 ;  /* 0x000000ff04047207 */ /* 0x000fd60004800000 */
[----:B------:R-:W-:Y:S01]  /*3490*/  @!P6 FMUL R8, R8, 0.5 ;  /* 0x3f0000000808e820 */ /* 0x000fe20000400000 */
[----:B------:R-:W-:-:S03]  /*34a0*/  HADD2.F32 R21, -RZ, R4.H0_H0 ;  /* 0x20000004ff157230 */ /* 0x000fc60000004100 */
        /* <DEDUP_REMOVED lines=12> */
[----:B------:R-:W-:-:S13]  /*3570*/  FSETP.GEU.AND P6, PT, R2, -126, PT ;  /* 0xc2fc00000200780b */ /* 0x000fda0003fce000 */
[----:B------:R-:W-:-:S04]  /*3580*/  @!P6 FMUL R2, R2, 0.5 ;  /* 0x3f0000000202e820 */ /* 0x000fc80000400000 */
[----:B------:R-:W0:Y:S01]  /*3590*/  MUFU.EX2 R6, R2 ;  /* 0x0000000200067308 */ /* 0x000e220000000800 */
[----:B------:R-:W-:Y:S01]  /*35a0*/  FADD R11, R11, 1 ;  /* 0x3f8000000b0b7421 */ /* 0x000fe20000000000 */
[----:B------:R-:W-:Y:S01]  /*35b0*/  FADD R12, R12, 1 ;  /* 0x3f8000000c0c7421 */ /* 0x000fe20000000000 */
[----:B0-----:R-:W-:-:S03]  /*35c0*/  @!P6 FMUL R6, R6, R6 ;  /* 0x000000060606e220 */ /* 0x001fc60000400000 */
[----:B------:R-:W-:-:S04]  /*35d0*/  FSETP.GT.AND P6, PT, R11, 8.50705917302346158658e+37, PT ;  /* 0x7e8000000b00780b */ /* 0x000fc80003fc4000 */
[----:B------:R-:W-:-:S09]  /*35e0*/  FSEL R4, R5, 1, P6 ;  /* 0x3f80000005047808 */ /* 0x000fd20003000000 */
[----:B------:R-:W-:Y:S01]  /*35f0*/  @P6 FMUL R11, R11, 0.25 ;  /* 0x3e8000000b0b6820 */ /* 0x000fe20000400000 */
[----:B------:R-:W-:Y:S01]  /*3600*/  FSETP.GT.AND P6, PT, R12, 8.50705917302346158658e+37, PT ;  /* 0x7e8000000c00780b */ /* 0x000fe20003fc4000 */
[----:B------:R-:W-:-:S03]  /*3610*/  FADD R10, R10, 1 ;  /* 0x3f8000000a0a7421 */ /* 0x000fc60000000000 */
        /* <DEDUP_REMOVED lines=15> */
[----:B------:R-:W0:-:S12]  /*3710*/  MUFU.RCP R11, R11 ;  /* 0x0000000b000b7308 */ /* 0x000e180000001000 */
[----:B------:R-:W-:Y:S01]  /*3720*/  @P6 FMUL R6, R6, 0.25 ;  /* 0x3e80000006066820 */ /* 0x000fe20000400000 */
[----:B------:R-:W1:Y:S08]  /*3730*/  MUFU.RCP R9, R9 ;  /* 0x0000000900097308 */ /* 0x000e700000001000 */
[----:B------:R-:W2:Y:S01]  /*3740*/  MUFU.RCP R6, R6 ;  /* 0x0000000600067308 */ /* 0x000ea20000001000 */
[----:B------:R-:W-:Y:S01]  /*3750*/  FSEL R5, R5, 1, P6 ;  /* 0x3f80000005057808 */ /* 0x000fe20003000000 */
[----:B0-----:R-:W-:-:S06]  /*3760*/  FMUL R4, R11, R4 ;  /* 0x000000040b047220 */ /* 0x001fcc0000400000 */
[----:B------:R-:W0:Y:S01]  /*3770*/  MUFU.RCP R12, R12 ;  /* 0x0000000c000c7308 */ /* 0x000e220000001000 */
[----:B------:R-:W-:-:S07]  /*3780*/  SEL R69, R69, RZ, !P5 ;  /* 0x000000ff45457207 */ /* 0x000fce0006800000 */
[----:B------:R-:W3:Y:S01]  /*3790*/  MUFU.RCP R10, R10 ;  /* 0x0000000a000a7308 */ /* 0x000ee20000001000 */
[----:B------:R-:W-:-:S07]  /*37a0*/  FMUL R17, R17, R4 ;  /* 0x0000000411117220 */ /* 0x000fce0000400000 */
[----:B------:R-:W4:Y:S01]  /*37b0*/  MUFU.RCP R7, R7 ;  /* 0x0000000700077308 */ /* 0x000f220000001000 */
[----:B-1----:R-:W-:Y:S01]  /*37c0*/  FMUL R4, R9, R2 ;  /* 0x0000000209047220 */ /* 0x002fe20000400000 */
[----:B--2---:R-:W-:Y:S01]  /*37d0*/  FMUL R5, R6, R5 ;  /* 0x0000000506057220 */ /* 0x004fe20000400000 */
[----:B------:R-:W-:Y:S01]  /*37e0*/  HADD2.F32 R2, -RZ, R69.H0_H0 ;  /* 0x20000045ff027230 */ /* 0x000fe20000004100 */
[----:B------:R-:W-:Y:S01]  /*37f0*/  SEL R70, R70, RZ, !P4 ;  /* 0x000000ff46467207 */ /* 0x000fe20006000000 */
[----:B------:R-:W-:Y:S01]  /*3800*/  FMUL R6, R19, R4 ;  /* 0x0000000413067220 */ /* 0x000fe20000400000 */
[----:B------:R-:W-:Y:S01]  /*3810*/  FMUL R9, R18, R5 ;  /* 0x0000000512097220 */ /* 0x000fe20000400000 */
[----:B0-----:R-:W-:Y:S01]  /*3820*/  FMUL R13, R12, R13 ;  /* 0x0000000d0c0d7220 */ /* 0x001fe20000400000 */
[----:B------:R-:W-:Y:S02]  /*3830*/  SEL R4, R73, RZ, !P3 ;  /* 0x000000ff49047207 */ /* 0x000fe40005800000 */
[----:B------:R-:W-:Y:S01]  /*3840*/  SEL R5, R74, RZ, !P2 ;  /* 0x000000ff4a057207 */ /* 0x000fe20005000000 */
[----:B---3--:R-:W-:Y:S01]  /*3850*/  FMUL R15, R10, R15 ;  /* 0x0000000f0a0f7220 */ /* 0x008fe20000400000 */
[----:B------:R-:W-:Y:S01]  /*3860*/  FMUL R17, R2, R17 ;  /* 0x0000001102117220 */ /* 0x000fe20000400000 */
[----:B------:R-:W-:Y:S01]  /*3870*/  HADD2.F32 R2, -RZ, R70.H0_H0 ;  /* 0x20000046ff027230 */ /* 0x000fe20000004100 */
[----:B------:R-:W-:Y:S01]  /*3880*/  FMUL R13, R14, R13 ;  /* 0x0000000d0e0d7220 */ /* 0x000fe20000400000 */
[----:B------:R-:W-:Y:S01]  /*3890*/  SEL R75, R75, RZ, !P1 ;  /* 0x000000ff4b4b7207 */ /* 0x000fe20004800000 */
[----:B----4-:R-:W-:Y:S01]  /*38a0*/  FMUL R8, R7, R8 ;  /* 0x0000000807087220 */ /* 0x010fe20000400000 */
[----:B------:R-:W-:Y:S01]  /*38b0*/  SEL R76, R76, RZ, !P0 ;  /* 0x000000ff4c4c7207 */ /* 0x000fe20004000000 */
[----:B------:R-:W-:Y:S01]  /*38c0*/  HADD2.F32 R4, -RZ, R4.H0_H0 ;  /* 0x20000004ff047230 */ /* 0x000fe20000004100 */
[----:B------:R-:W-:Y:S01]  /*38d0*/  FMUL R15, R16, R15 ;  /* 0x0000000f100f7220 */ /* 0x000fe20000400000 */
[----:B------:R-:W-:Y:S01]  /*38e0*/  HADD2.F32 R5, -RZ, R5.H0_H0 ;  /* 0x20000005ff057230 */ /* 0x000fe20000004100 */
[----:B------:R-:W-:Y:S01]  /*38f0*/  FMUL R7, R21, R8 ;  /* 0x0000000815077220 */ /* 0x000fe20000400000 */
[----:B------:R-:W-:Y:S01]  /*3900*/  FMUL R8, R2, R13 ;  /* 0x0000000d02087220 */ /* 0x000fe20000400000 */
[----:B------:R-:W-:Y:S01]  /*3910*/  HADD2.F32 R2, -RZ, R75.H0_H0 ;  /* 0x2000004bff027230 */ /* 0x000fe20000004100 */
[----:B------:R-:W-:Y:S01]  /*3920*/  FMUL R4, R4, R15 ;  /* 0x0000000f04047220 */ /* 0x000fe20000400000 */
[----:B------:R-:W-:Y:S01]  /*3930*/  HADD2.F32 R76, -RZ, R76.H0_H0 ;  /* 0x2000004cff4c7230 */ /* 0x000fe20000004100 */
[----:B------:R-:W-:Y:S01]  /*3940*/  FMUL R5, R5, R6 ;  /* 0x0000000605057220 */ /* 0x000fe20000400000 */
[----:B------:R-:W-:Y:S01]  /*3950*/  ISETP.GE.AND P6, PT, R3, c[0x0][0x178], PT ;  /* 0x00005e0003007a0c */ /* 0x000fe20003fc6270 */
[----:B------:R-:W-:Y:S01]  /*3960*/  FMUL R2, R2, R7 ;  /* 0x0000000702027220 */ /* 0x000fe20000400000 */
[----:B------:R-:W-:Y:S01]  /*3970*/  F2FP.PACK_AB R8, R8, R17 ;  /* 0x000000110808723e */ /* 0x000fe200000000ff */
[----:B------:R-:W-:Y:S01]  /*3980*/  FMUL R9, R76, R9 ;  /* 0x000000094c097220 */ /* 0x000fe20000400000 */
[----:B------:R-:W-:-:S02]  /*3990*/  F2FP.PACK_AB R4, R5, R4 ;  /* 0x000000040504723e */ /* 0x000fc400000000ff */
[----:B------:R-:W-:Y:S02]  /*39a0*/  PRMT R19, R0, 0x7632, R19 ;  /* 0x0000763200137816 */ /* 0x000fe40000000013 */
[----:B------:R-:W-:Y:S02]  /*39b0*/  F2FP.PACK_AB R2, R9, R2 ;  /* 0x000000020902723e */ /* 0x000fe400000000ff */
[----:B------:R-:W-:Y:S02]  /*39c0*/  PRMT R0, R8, 0x7632, R0 ;  /* 0x0000763208007816 */ /* 0x000fe40000000000 */
[----:B------:R-:W-:Y:S01]  /*39d0*/  PRMT R3, R4, 0x7632, R3 ;  /* 0x0000763204037816 */ /* 0x000fe20000000003 */
[----:B------:R0:W-:Y:S04]  /*39e0*/  @!P6 STG.E.U16 [R38.64+0x3002], R19 ;  /* 0x003002132600e986 */ /* 0x0001e8000c101504 */
[----:B------:R0:W-:Y:S04]  /*39f0*/  @!P5 STG.E.U16 [R38.64+0x3004], R8 ;  /* 0x003004082600d986 */ /* 0x0001e8000c101504 */
[----:B------:R0:W-:Y:S04]  /*3a00*/  @!P4 STG.E.U16 [R38.64+0x3006], R0 ;  /* 0x003006002600c986 */ /* 0x0001e8000c101504 */
[----:B------:R0:W-:Y:S04]  /*3a10*/  @!P3 STG.E.U16 [R38.64+0x3008], R4 ;  /* 0x003008042600b986 */ /* 0x0001e8000c101504 */
[----:B------:R0:W-:Y:S04]  /*3a20*/  @!P2 STG.E.U16 [R38.64+0x300a], R3 ;  /* 0x00300a032600a986 */ /* 0x0001e8000c101504 */
[----:B------:R0:W-:Y:S01]  /*3a30*/  @!P1 STG.E.U16 [R38.64+0x300c], R2 ;  /* 0x00300c0226009986 */ /* 0x0001e2000c101504 */
[----:B------:R-:W-:Y:S05]  /*3a40*/  @P0 EXIT ;  /* 0x000000000000094d */ /* 0x000fea0003800000 */
[----:B0-----:R-:W-:-:S05]  /*3a50*/  PRMT R19, R2, 0x7632, R19 ;  /* 0x0000763202137816 */ /* 0x001fca0000000013 */
[----:B------:R-:W-:Y:S01]  /*3a60*/  STG.E.U16 [R38.64+0x300e], R19 ;  /* 0x00300e1326007986 */ /* 0x000fe2000c101504 */
[----:B------:R-:W-:Y:S05]  /*3a70*/  EXIT ;  /* 0x000000000000794d */ /* 0x000fea0003800000 */
.L_x_0:
[----:B------:R-:W-:-:S00]  /*3a80*/  BRA `(.L_x_0) ;  /* 0xfffffff000007947 */ /* 0x000fc0000383ffff */
[----:B------:R-:W-:-:S00]  /*3a90*/  NOP ;  /* 0x0000000000007918 */ /* 0x000fc00000000000 */
        /* <DEDUP_REMOVED lines=14> */
.L_x_1:
